	.target	sm_90a

	.elftype	@"ET_EXEC"


//--------------------- .note.nv.tkinfo           --------------------------
	.section	.note.nv.tkinfo,"",@"SHT_NOTE"
	.sectionflags	@"SHF_NOTE_NV_TKINFO"
	.tkinfo
        /*0018*/ 	.word	0x00000002
        /*0030*/ 	.string	""
        /*0030*/ 	.string	"ptxas"
        /*0030*/ 	.string	"Cuda compilation tools, release 13.0, V13.0.88"
        /*0030*/ 	.string	"Build cuda_13.0.r13.0/compiler.36424714_0"
        /*0030*/ 	.string	"-arch sm_90a -m 64 "



//--------------------- .note.nv.cuinfo           --------------------------
	.section	.note.nv.cuinfo,"",@"SHT_NOTE"
	.sectionflags	@"SHF_NOTE_NV_CUINFO"
        /*0018*/ 	.short	0x0002
        /*001a*/ 	.short	0x005a
        /*001c*/ 	.short	0x0082
	.zero		2


//--------------------- .nv.info                  --------------------------
	.section	.nv.info,"",@"SHT_CUDA_INFO"
	.align	4


	//----- nvinfo : EIATTR_REGCOUNT
	.align		4
        /*0000*/ 	.byte	0x04, 0x2f
        /*0002*/ 	.short	(.L_12 - .L_11)
	.align		4
.L_11:
        /*0004*/ 	.word	index@(_ZN7cutlass13device_kernelINS_4gemm6kernel13GemmUniversalIN4cute5tupleIJiiiiEEENS1_10collective13CollectiveMmaINS1_37MainloopSm90TmaGmmaWarpSpecializedFP8ILi7ENS5_IJNS4_1CILi2EEENSA_ILi4EEENSA_ILi1EEEEEENS1_35KernelTmaWarpSpecializedCooperativeEEENS5_IJNSA_ILi256EEESH_NSA_ILi64EEEEEENS_12float_e4m3_tENS5_IJlSD_lEEESK_SL_NS4_8TiledMMAINS4_8MMA_AtomIJNS4_4SM904GMMA31MMA_64x256x32_F32E4M3E4M3_SS_TNILNSP_7ScaleInE1ELSR_1EEEEEENS4_6LayoutINS5_IJSB_SD_SD_EEENS5_IJSD_NSA_ILi0EEESW_EEEEENS5_IJNS4_10UnderscoreESZ_SZ_EEEEENS4_23SM90_TMA_LOAD_MULTICASTENS4_14ComposedLayoutINS4_7SwizzleILi2ELi4ELi3EEENS4_18smem_ptr_flag_bitsILi8EEENSU_INS5_IJNSA_ILi8EEESI_EEENS5_IJSI_SD_EEEEEEEvNS4_8identityES12_S1C_vS1D_EENS_8epilogue10collective6detail29Sm90TmaWarpSpecializedAdapterINS1G_15DefaultEpilogueISK_SL_SL_NS1F_6thread17LinearCombinationISK_Li1EffLNS1K_9ScaleType4KindE0ELNS_15FloatRoundStyleE2ESK_EENS1_15EpilogueDefaultEEEEEvvEEEEvNT_6ParamsE)
        /*0008*/ 	.word	0x000000a8


	//----- nvinfo : EIATTR_FRAME_SIZE
	.align		4
.L_12:
        /*000c*/ 	.byte	0x04, 0x11
        /*000e*/ 	.short	(.L_14 - .L_13)
	.align		4
.L_13:
        /*0010*/ 	.word	index@(_ZN7cutlass13device_kernelINS_4gemm6kernel13GemmUniversalIN4cute5tupleIJiiiiEEENS1_10collective13CollectiveMmaINS1_37MainloopSm90TmaGmmaWarpSpecializedFP8ILi7ENS5_IJNS4_1CILi2EEENSA_ILi4EEENSA_ILi1EEEEEENS1_35KernelTmaWarpSpecializedCooperativeEEENS5_IJNSA_ILi256EEESH_NSA_ILi64EEEEEENS_12float_e4m3_tENS5_IJlSD_lEEESK_SL_NS4_8TiledMMAINS4_8MMA_AtomIJNS4_4SM904GMMA31MMA_64x256x32_F32E4M3E4M3_SS_TNILNSP_7ScaleInE1ELSR_1EEEEEENS4_6LayoutINS5_IJSB_SD_SD_EEENS5_IJSD_NSA_ILi0EEESW_EEEEENS5_IJNS4_10UnderscoreESZ_SZ_EEEEENS4_23SM90_TMA_LOAD_MULTICASTENS4_14ComposedLayoutINS4_7SwizzleILi2ELi4ELi3EEENS4_18smem_ptr_flag_bitsILi8EEENSU_INS5_IJNSA_ILi8EEESI_EEENS5_IJSI_SD_EEEEEEEvNS4_8identityES12_S1C_vS1D_EENS_8epilogue10collective6detail29Sm90TmaWarpSpecializedAdapterINS1G_15DefaultEpilogueISK_SL_SL_NS1F_6thread17LinearCombinationISK_Li1EffLNS1K_9ScaleType4KindE0ELNS_15FloatRoundStyleE2ESK_EENS1_15EpilogueDefaultEEEEEvvEEEEvNT_6ParamsE)
        /*0014*/ 	.word	0x00000878


	//----- nvinfo : EIATTR_MIN_STACK_SIZE
	.align		4
.L_14:
        /*0018*/ 	.byte	0x04, 0x12
        /*001a*/ 	.short	(.L_16 - .L_15)
	.align		4
.L_15:
        /*001c*/ 	.word	index@(_ZN7cutlass13device_kernelINS_4gemm6kernel13GemmUniversalIN4cute5tupleIJiiiiEEENS1_10collective13CollectiveMmaINS1_37MainloopSm90TmaGmmaWarpSpecializedFP8ILi7ENS5_IJNS4_1CILi2EEENSA_ILi4EEENSA_ILi1EEEEEENS1_35KernelTmaWarpSpecializedCooperativeEEENS5_IJNSA_ILi256EEESH_NSA_ILi64EEEEEENS_12float_e4m3_tENS5_IJlSD_lEEESK_SL_NS4_8TiledMMAINS4_8MMA_AtomIJNS4_4SM904GMMA31MMA_64x256x32_F32E4M3E4M3_SS_TNILNSP_7ScaleInE1ELSR_1EEEEEENS4_6LayoutINS5_IJSB_SD_SD_EEENS5_IJSD_NSA_ILi0EEESW_EEEEENS5_IJNS4_10UnderscoreESZ_SZ_EEEEENS4_23SM90_TMA_LOAD_MULTICASTENS4_14ComposedLayoutINS4_7SwizzleILi2ELi4ELi3EEENS4_18smem_ptr_flag_bitsILi8EEENSU_INS5_IJNSA_ILi8EEESI_EEENS5_IJSI_SD_EEEEEEEvNS4_8identityES12_S1C_vS1D_EENS_8epilogue10collective6detail29Sm90TmaWarpSpecializedAdapterINS1G_15DefaultEpilogueISK_SL_SL_NS1F_6thread17LinearCombinationISK_Li1EffLNS1K_9ScaleType4KindE0ELNS_15FloatRoundStyleE2ESK_EENS1_15EpilogueDefaultEEEEEvvEEEEvNT_6ParamsE)
        /*0020*/ 	.word	0x00000878
.L_16:


//--------------------- .nv.compat                --------------------------
	.section	.nv.compat,"",@"SHT_CUDA_COMPAT_INFO"
	.align	4
        /*0000*/ 	.byte	0x02, 0x09, 0x01, 0x00, 0x02, 0x02, 0x04, 0x00, 0x02, 0x05, 0x05, 0x00, 0x03, 0x07, 0x01, 0x01
        /*0010*/ 	.byte	0x02, 0x03, 0x01, 0x00, 0x02, 0x06, 0x01, 0x00, 0x04, 0x0b, 0x08, 0x00, 0x00, 0x00, 0x00, 0x00
        /*0020*/ 	.byte	0x00, 0x00, 0x00, 0x00


//--------------------- .nv.info._ZN7cutlass13device_kernelINS_4gemm6kernel13GemmUniversalIN4cute5tupleIJiiiiEEENS1_10collective13CollectiveMmaINS1_37MainloopSm90TmaGmmaWarpSpecializedFP8ILi7ENS5_IJNS4_1CILi2EEENSA_ILi4EEENSA_ILi1EEEEEENS1_35KernelTmaWarpSpecializedCooperativeEEENS5_IJNSA_ILi256EEESH_NSA_ILi64EEEEEENS_12float_e4m3_tENS5_IJlSD_lEEESK_SL_NS4_8TiledMMAINS4_8MMA_AtomIJNS4_4SM904GMMA31MMA_64x256x32_F32E4M3E4M3_SS_TNILNSP_7ScaleInE1ELSR_1EEEEEENS4_6LayoutINS5_IJSB_SD_SD_EEENS5_IJSD_NSA_ILi0EEESW_EEEEENS5_IJNS4_10UnderscoreESZ_SZ_EEEEENS4_23SM90_TMA_LOAD_MULTICASTENS4_14ComposedLayoutINS4_7SwizzleILi2ELi4ELi3EEENS4_18smem_ptr_flag_bitsILi8EEENSU_INS5_IJNSA_ILi8EEESI_EEENS5_IJSI_SD_EEEEEEEvNS4_8identityES12_S1C_vS1D_EENS_8epilogue10collective6detail29Sm90TmaWarpSpecializedAdapterINS1G_15DefaultEpilogueISK_SL_SL_NS1F_6thread17LinearCombinationISK_Li1EffLNS1K_9ScaleType4KindE0ELNS_15FloatRoundStyleE2ESK_EENS1_15EpilogueDefaultEEEEEvvEEEEvNT_6ParamsE --------------------------
	.section	.nv.info._ZN7cutlass13device_kernelINS_4gemm6kernel13GemmUniversalIN4cute5tupleIJiiiiEEENS1_10collective13CollectiveMmaINS1_37MainloopSm90TmaGmmaWarpSpecializedFP8ILi7ENS5_IJNS4_1CILi2EEENSA_ILi4EEENSA_ILi1EEEEEENS1_35KernelTmaWarpSpecializedCooperativeEEENS5_IJNSA_ILi256EEESH_NSA_ILi64EEEEEENS_12float_e4m3_tENS5_IJlSD_lEEESK_SL_NS4_8TiledMMAINS4_8MMA_AtomIJNS4_4SM904GMMA31MMA_64x256x32_F32E4M3E4M3_SS_TNILNSP_7ScaleInE1ELSR_1EEEEEENS4_6LayoutINS5_IJSB_SD_SD_EEENS5_IJSD_NSA_ILi0EEESW_EEEEENS5_IJNS4_10UnderscoreESZ_SZ_EEEEENS4_23SM90_TMA_LOAD_MULTICASTENS4_14ComposedLayoutINS4_7SwizzleILi2ELi4ELi3EEENS4_18smem_ptr_flag_bitsILi8EEENSU_INS5_IJNSA_ILi8EEESI_EEENS5_IJSI_SD_EEEEEEEvNS4_8identityES12_S1C_vS1D_EENS_8epilogue10collective6detail29Sm90TmaWarpSpecializedAdapterINS1G_15DefaultEpilogueISK_SL_SL_NS1F_6thread17LinearCombinationISK_Li1EffLNS1K_9ScaleType4KindE0ELNS_15FloatRoundStyleE2ESK_EENS1_15EpilogueDefaultEEEEEvvEEEEvNT_6ParamsE,"",@"SHT_CUDA_INFO"
	.sectionflags	@""
	.align	4


	//----- nvinfo : EIATTR_CUDA_API_VERSION
	.align		4
        /*0000*/ 	.byte	0x04, 0x37
        /*0002*/ 	.short	(.L_18 - .L_17)
.L_17:
        /*0004*/ 	.word	0x00000082


	//----- nvinfo : EIATTR_KPARAM_INFO
	.align		4
.L_18:
        /*0008*/ 	.byte	0x04, 0x17
        /*000a*/ 	.short	(.L_20 - .L_19)
.L_19:
        /*000c*/ 	.word	0x00000000
        /*0010*/ 	.short	0x0000
        /*0012*/ 	.short	0x0070
        /*0014*/ 	.byte	0x00, 0xf0, 0x01, 0x10


	//----- nvinfo : EIATTR_SPARSE_MMA_MASK
	.align		4
.L_20:
        /*0018*/ 	.byte	0x03, 0x50
        /*001a*/ 	.short	0x0000


	//----- nvinfo : EIATTR_MAXREG_COUNT
	.align		4
        /*001c*/ 	.byte	0x03, 0x1b
        /*001e*/ 	.short	0x00a8


	//----- nvinfo : EIATTR_NUM_BARRIERS
	.align		4
        /*0020*/ 	.byte	0x02, 0x4c
        /*0022*/ 	.byte	0x01
	.zero		1


	//----- nvinfo : EIATTR_ANNOTATIONS
	.align		4
        /*0024*/ 	.byte	0x04, 0x55
        /*0026*/ 	.short	(.L_22 - .L_21)


	//   ....[0]....
.L_21:
        /*0028*/ 	.word	0x00000001
        /*002c*/ 	.byte	0x90, 0x07, 0x00, 0x00, 0x01, 0x00, 0x00, 0x00, 0x60, 0x08, 0x00, 0x00, 0x01, 0x00, 0x00, 0x00
        /* <DEDUP_REMOVED lines=1583> */
        /*632c*/ 	.byte	0xc0, 0x57, 0x02, 0x00


	//----- nvinfo : EIATTR_MERCURY_ISA_VERSION
	.align		4
.L_22:
        /*6330*/ 	.byte	0x03, 0x5f
        /*6332*/ 	.short	0x0101


	//----- nvinfo : EIATTR_INT_WARP_WIDE_INSTR_OFFSETS
	.align		4
        /*6334*/ 	.byte	0x04, 0x31
        /*6336*/ 	.short	(.L_24 - .L_23)


	//   ....[0]....
.L_23:
        /*6338*/ 	.word	0x000005b0


	//   ....[1]....
        /*633c*/ 	.word	0x000005d0


	//   ....[2]....
        /*6340*/ 	.word	0x00000730


	//----- nvinfo : EIATTR_COOP_GROUP_MASK_REGIDS
	.align		4
.L_24:
        /*6344*/ 	.byte	0x04, 0x29
        /*6346*/ 	.short	(.L_26 - .L_25)


	//   ....[0]....
.L_25:
        /*6348*/ 	.word	0xffffffff


	//   ....[1]....
        /*634c*/ 	.word	0xffffffff


	//   ....[2]....
        /*6350*/ 	.word	0xffffffff


	//   ....[3]....
        /*6354*/ 	.word	0xffffffff


	//   ....[4]....
        /*6358*/ 	.word	0xffffffff


	//   ....[5]....
        /*635c*/ 	.word	0xffffffff


	//----- nvinfo : EIATTR_COOP_GROUP_INSTR_OFFSETS
	.align		4
.L_26:
        /*6360*/ 	.byte	0x04, 0x28
        /*6362*/ 	.short	(.L_28 - .L_27)


	//   ....[0]....
.L_27:
        /*6364*/ 	.word	0x00000070


	//   ....[1]....
        /*6368*/ 	.word	0x00000080


	//   ....[2]....
        /*636c*/ 	.word	0x000001a0


	//   ....[3]....
        /*6370*/ 	.word	0x00000420


	//   ....[4]....
        /*6374*/ 	.word	0x000008a0


	//   ....[5]....
        /*6378*/ 	.word	0x000029f0


	//----- nvinfo : EIATTR_REG_RECONFIG
	.align		4
.L_28:
        /*637c*/ 	.byte	0x01, 0x54
	.zero		2


	//----- nvinfo : EIATTR_MBARRIER_INSTR_OFFSETS
	.align		4
        /*6380*/ 	.byte	0x04, 0x39
        /*6382*/ 	.short	(.L_30 - .L_29)


	//   ....[0]....
.L_29:
        /*6384*/ 	.word	0x00000320
        /*6388*/ 	.word	0x000000ff
        /*638c*/ 	.word	0x00000000
        /*6390*/ 	.short	0x0100
        /*6392*/ 	.byte	0x09
	.zero		1


	//   ....[1]....
        /*6394*/ 	.word	0x00000330
        /*6398*/ 	.word	0x000000ff
        /*639c*/ 	.word	0x00000038
        /*63a0*/ 	.short	0x0100
        /*63a2*/ 	.byte	0x09
	.zero		1


	//   ....[2]....
        /*63a4*/ 	.word	0x00000340
        /*63a8*/ 	.word	0x000000ff
        /*63ac*/ 	.word	0x00000008
        /*63b0*/ 	.short	0x0100
        /*63b2*/ 	.byte	0x09
	.zero		1


	//   ....[3]....
        /*63b4*/ 	.word	0x00000350
        /*63b8*/ 	.word	0x000000ff
        /*63bc*/ 	.word	0x00000040
        /*63c0*/ 	.short	0x0100
        /*63c2*/ 	.byte	0x09
	.zero		1


	//   ....[4]....
        /*63c4*/ 	.word	0x00000360
        /*63c8*/ 	.word	0x000000ff
        /*63cc*/ 	.word	0x00000010
        /*63d0*/ 	.short	0x0100
        /*63d2*/ 	.byte	0x09
	.zero		1


	//   ....[5]....
        /*63d4*/ 	.word	0x00000370
        /*63d8*/ 	.word	0x000000ff
        /*63dc*/ 	.word	0x00000048
        /*63e0*/ 	.short	0x0100
        /*63e2*/ 	.byte	0x09
	.zero		1


	//   ....[6]....
        /*63e4*/ 	.word	0x00000380
        /*63e8*/ 	.word	0x000000ff
        /*63ec*/ 	.word	0x00000018
        /*63f0*/ 	.short	0x0100
        /*63f2*/ 	.byte	0x09
	.zero		1


	//   ....[7]....
        /*63f4*/ 	.word	0x00000390
        /*63f8*/ 	.word	0x000000ff
        /*63fc*/ 	.word	0x00000050
        /*6400*/ 	.short	0x0100
        /*6402*/ 	.byte	0x09
	.zero		1


	//   ....[8]....
        /*6404*/ 	.word	0x000003a0
        /*6408*/ 	.word	0x000000ff
        /*640c*/ 	.word	0x00000020
        /*6410*/ 	.short	0x0100
        /*6412*/ 	.byte	0x09
	.zero		1


	//   ....[9]....
        /*6414*/ 	.word	0x000003b0
        /*6418*/ 	.word	0x000000ff
        /*641c*/ 	.word	0x00000058
        /*6420*/ 	.short	0x0100
        /*6422*/ 	.byte	0x09
	.zero		1


	//   ....[10]....
        /*6424*/ 	.word	0x000003c0
        /*6428*/ 	.word	0x000000ff
        /*642c*/ 	.word	0x00000028
        /*6430*/ 	.short	0x0100
        /*6432*/ 	.byte	0x09
	.zero		1


	//   ....[11]....
        /*6434*/ 	.word	0x000003d0
        /*6438*/ 	.word	0x000000ff
        /*643c*/ 	.word	0x00000060
        /*6440*/ 	.short	0x0100
        /*6442*/ 	.byte	0x09
	.zero		1


	//   ....[12]....
        /*6444*/ 	.word	0x000003e0
        /*6448*/ 	.word	0x000000ff
        /*644c*/ 	.word	0x00000030
        /*6450*/ 	.short	0x0100
        /*6452*/ 	.byte	0x09
	.zero		1


	//   ....[13]....
        /*6454*/ 	.word	0x000003f0
        /*6458*/ 	.word	0x000000ff
        /*645c*/ 	.word	0x00000068
        /*6460*/ 	.short	0x0100
        /*6462*/ 	.byte	0x09
	.zero		1


	//   ....[14]....
        /*6464*/ 	.word	0x000007c0
        /*6468*/ 	.word	0x000000ff
        /*646c*/ 	.word	0x00000080
        /*6470*/ 	.short	0x0100
        /*6472*/ 	.byte	0x06
	.zero		1


	//   ....[15]....
        /*6474*/ 	.word	0x00000840
        /*6478*/ 	.word	0x000000ff
        /*647c*/ 	.word	0x00000088
        /*6480*/ 	.short	0x0100
        /*6482*/ 	.byte	0x06
	.zero		1


	//   ....[16]....
        /*6484*/ 	.word	0x00002df0
        /*6488*/ 	.word	0x000000ff
        /*648c*/ 	.word	0x00000000
        /*6490*/ 	.short	0x010a
        /*6492*/ 	.byte	0x06
	.zero		1


	//   ....[17]....
        /*6494*/ 	.word	0x00002e30
        /*6498*/ 	.word	0x000000ff
        /*649c*/ 	.word	0x00000000
        /*64a0*/ 	.short	0x010a
        /*64a2*/ 	.byte	0x06
	.zero		1


	//   ....[18]....
        /*64a4*/ 	.word	0x000071a0
        /*64a8*/ 	.word	0x000000ff
        /*64ac*/ 	.word	0x00000000
        /*64b0*/ 	.short	0x010a
        /*64b2*/ 	.byte	0x10
	.zero		1


	//   ....[19]....
        /*64b4*/ 	.word	0x000071e0
        /*64b8*/ 	.word	0x000000ff
        /*64bc*/ 	.word	0x00000000
        /*64c0*/ 	.short	0x010a
        /*64c2*/ 	.byte	0x10
	.zero		1


	//   ....[20]....
        /*64c4*/ 	.word	0x0000d170
        /*64c8*/ 	.word	0x00000002
        /*64cc*/ 	.word	0x00000000
        /*64d0*/ 	.short	0x0101
        /*64d2*/ 	.byte	0x3f
	.zero		1


	//   ....[21]....
        /*64d4*/ 	.word	0x00010c80
        /*64d8*/ 	.word	0x00000000
        /*64dc*/ 	.word	0x00000000
        /*64e0*/ 	.short	0x0101
        /*64e2*/ 	.byte	0x3f
	.zero		1


	//   ....[22]....
        /*64e4*/ 	.word	0x00024800
        /*64e8*/ 	.word	0x0000000c
        /*64ec*/ 	.word	0x00000038
        /*64f0*/ 	.short	0x010a
        /*64f2*/ 	.byte	0x3f
	.zero		1


	//   ....[23]....
        /*64f4*/ 	.word	0x00024bf0
        /*64f8*/ 	.word	0x00000003
        /*64fc*/ 	.word	0x00000088
        /*6500*/ 	.short	0x0101
        /*6502*/ 	.byte	0x3f
	.zero		1


	//   ....[24]....
        /*6504*/ 	.word	0x00025350
        /*6508*/ 	.word	0x00000003
        /*650c*/ 	.word	0x00000000
        /*6510*/ 	.short	0x010a
        /*6512*/ 	.byte	0x3f
	.zero		1


	//   ....[25]....
        /*6514*/ 	.word	0x000253e0
        /*6518*/ 	.word	0x00000003
        /*651c*/ 	.word	0x00000000
        /*6520*/ 	.short	0x010a
        /*6522*/ 	.byte	0x3f
	.zero		1


	//   ....[26]....
        /*6524*/ 	.word	0x00025470
        /*6528*/ 	.word	0x00000003
        /*652c*/ 	.word	0x00000000
        /*6530*/ 	.short	0x010a
        /*6532*/ 	.byte	0x3f
	.zero		1


	//   ....[27]....
        /*6534*/ 	.word	0x00025500
        /*6538*/ 	.word	0x00000003
        /*653c*/ 	.word	0x00000000
        /*6540*/ 	.short	0x010a
        /*6542*/ 	.byte	0x3f
	.zero		1


	//   ....[28]....
        /*6544*/ 	.word	0x00025590
        /*6548*/ 	.word	0x00000003
        /*654c*/ 	.word	0x00000000
        /*6550*/ 	.short	0x010a
        /*6552*/ 	.byte	0x3f
	.zero		1


	//   ....[29]....
        /*6554*/ 	.word	0x00025620
        /*6558*/ 	.word	0x00000003
        /*655c*/ 	.word	0x00000000
        /*6560*/ 	.short	0x010a
        /*6562*/ 	.byte	0x3f
	.zero		1


	//   ....[30]....
        /*6564*/ 	.word	0x000256b0
        /*6568*/ 	.word	0x00000003
        /*656c*/ 	.word	0x00000000
        /*6570*/ 	.short	0x010a
        /*6572*/ 	.byte	0x3f
	.zero		1


	//   ....[31]....
        /*6574*/ 	.word	0x00025720
        /*6578*/ 	.word	0x00000003
        /*657c*/ 	.word	0x00000000
        /*6580*/ 	.short	0x010a
        /*6582*/ 	.byte	0x3f
	.zero		1


	//   ....[32]....
        /*6584*/ 	.word	0x00025790
        /*6588*/ 	.word	0x00000000
        /*658c*/ 	.word	0x00000000
        /*6590*/ 	.short	0x010a
        /*6592*/ 	.byte	0x3f
	.zero		1


	//   ....[33]....
        /*6594*/ 	.word	0x00025870
        /*6598*/ 	.word	0x0000000c
        /*659c*/ 	.word	0x00000038
        /*65a0*/ 	.short	0x010a
        /*65a2*/ 	.byte	0x3f
	.zero		1


	//   ....[34]....
        /*65a4*/ 	.word	0x00025940
        /*65a8*/ 	.word	0x00000003
        /*65ac*/ 	.word	0x00000000
        /*65b0*/ 	.short	0x010a
        /*65b2*/ 	.byte	0x3f
	.zero		1


	//   ....[35]....
        /*65b4*/ 	.word	0x00025990
        /*65b8*/ 	.word	0x00000003
        /*65bc*/ 	.word	0x00000000
        /*65c0*/ 	.short	0x010a
        /*65c2*/ 	.byte	0x3f
	.zero		1


	//   ....[36]....
        /*65c4*/ 	.word	0x000259e0
        /*65c8*/ 	.word	0x00000003
        /*65cc*/ 	.word	0x00000000
        /*65d0*/ 	.short	0x010a
        /*65d2*/ 	.byte	0x3f
	.zero		1


	//   ....[37]....
        /*65d4*/ 	.word	0x00025a30
        /*65d8*/ 	.word	0x00000003
        /*65dc*/ 	.word	0x00000000
        /*65e0*/ 	.short	0x010a
        /*65e2*/ 	.byte	0x3f
	.zero		1


	//   ....[38]....
        /*65e4*/ 	.word	0x00025a80
        /*65e8*/ 	.word	0x00000003
        /*65ec*/ 	.word	0x00000000
        /*65f0*/ 	.short	0x010a
        /*65f2*/ 	.byte	0x3f
	.zero		1


	//   ....[39]....
        /*65f4*/ 	.word	0x00025ad0
        /*65f8*/ 	.word	0x00000003
        /*65fc*/ 	.word	0x00000000
        /*6600*/ 	.short	0x010a
        /*6602*/ 	.byte	0x3f
	.zero		1


	//----- nvinfo : EIATTR_NUM_MBARRIERS
	.align		4
.L_30:
        /*6604*/ 	.byte	0x03, 0x38
        /*6606*/ 	.short	0x0010


	//----- nvinfo : EIATTR_EXIT_INSTR_OFFSETS
	.align		4
        /*6608*/ 	.byte	0x04, 0x1c
        /*660a*/ 	.short	(.L_32 - .L_31)


	//   ....[0]....
.L_31:
        /*660c*/ 	.word	0x00000a30


	//   ....[1]....
        /*6610*/ 	.word	0x000012d0


	//   ....[2]....
        /*6614*/ 	.word	0x00023e10


	//   ....[3]....
        /*6618*/ 	.word	0x000243b0


	//   ....[4]....
        /*661c*/ 	.word	0x00025700


	//----- nvinfo : EIATTR_MAX_THREADS
	.align		4
.L_32:
        /*6620*/ 	.byte	0x04, 0x05
        /*6622*/ 	.short	(.L_34 - .L_33)
.L_33:
        /*6624*/ 	.word	0x00000180
        /*6628*/ 	.word	0x00000001
        /*662c*/ 	.word	0x00000001


	//----- nvinfo : EIATTR_CRS_STACK_SIZE
	.align		4
.L_34:
        /*6630*/ 	.byte	0x04, 0x1e
        /*6632*/ 	.short	(.L_36 - .L_35)
.L_35:
        /*6634*/ 	.word	0x00000000


	//----- nvinfo : EIATTR_CBANK_PARAM_SIZE
	.align		4
.L_36:
        /*6638*/ 	.byte	0x03, 0x19
        /*663a*/ 	.short	0x0470


	//----- nvinfo : EIATTR_PARAM_CBANK
	.align		4
        /*663c*/ 	.byte	0x04, 0x0a
        /*663e*/ 	.short	(.L_38 - .L_37)
	.align		4
.L_37:
        /*6640*/ 	.word	index@(.nv.constant0._ZN7cutlass13device_kernelINS_4gemm6kernel13GemmUniversalIN4cute5tupleIJiiiiEEENS1_10collective13CollectiveMmaINS1_37MainloopSm90TmaGmmaWarpSpecializedFP8ILi7ENS5_IJNS4_1CILi2EEENSA_ILi4EEENSA_ILi1EEEEEENS1_35KernelTmaWarpSpecializedCooperativeEEENS5_IJNSA_ILi256EEESH_NSA_ILi64EEEEEENS_12float_e4m3_tENS5_IJlSD_lEEESK_SL_NS4_8TiledMMAINS4_8MMA_AtomIJNS4_4SM904GMMA31MMA_64x256x32_F32E4M3E4M3_SS_TNILNSP_7ScaleInE1ELSR_1EEEEEENS4_6LayoutINS5_IJSB_SD_SD_EEENS5_IJSD_NSA_ILi0EEESW_EEEEENS5_IJNS4_10UnderscoreESZ_SZ_EEEEENS4_23SM90_TMA_LOAD_MULTICASTENS4_14ComposedLayoutINS4_7SwizzleILi2ELi4ELi3EEENS4_18smem_ptr_flag_bitsILi8EEENSU_INS5_IJNSA_ILi8EEESI_EEENS5_IJSI_SD_EEEEEEEvNS4_8identityES12_S1C_vS1D_EENS_8epilogue10collective6detail29Sm90TmaWarpSpecializedAdapterINS1G_15DefaultEpilogueISK_SL_SL_NS1F_6thread17LinearCombinationISK_Li1EffLNS1K_9ScaleType4KindE0ELNS_15FloatRoundStyleE2ESK_EENS1_15EpilogueDefaultEEEEEvvEEEEvNT_6ParamsE)
        /*6644*/ 	.short	0x0210
        /*6646*/ 	.short	0x0470


	//----- nvinfo : EIATTR_SW_WAR
	.align		4
.L_38:
        /*6648*/ 	.byte	0x04, 0x36
        /*664a*/ 	.short	(.L_40 - .L_39)
.L_39:
        /*664c*/ 	.word	0x00000008
.L_40:


//--------------------- .nv.callgraph             --------------------------
	.section	.nv.callgraph,"",@"SHT_CUDA_CALLGRAPH"
	.align	4
	.sectionentsize	8
	.align		4
        /*0000*/ 	.word	0x00000000
	.align		4
        /*0004*/ 	.word	0xffffffff
	.align		4
        /*0008*/ 	.word	0x00000000
	.align		4
        /*000c*/ 	.word	0xfffffffe
	.align		4
        /*0010*/ 	.word	0x00000000
	.align		4
        /*0014*/ 	.word	0xfffffffd
	.align		4
        /*0018*/ 	.word	0x00000000
	.align		4
        /*001c*/ 	.word	0xfffffffc


//--------------------- .nv.constant4             --------------------------
	.section	.nv.constant4,"a",@progbits
	.align	8
	.align		8
.nv.constant4:
        /*0000*/ 	.dword	_ZN40_INTERNAL_b458106a_4_k_cu_a56e404b_221934cuda3std3__45__cpo5beginE
	.align		8
        /*0008*/ 	.dword	_ZN40_INTERNAL_b458106a_4_k_cu_a56e404b_221934cuda3std3__45__cpo3endE
	.align		8
        /*0010*/ 	.dword	_ZN40_INTERNAL_b458106a_4_k_cu_a56e404b_221934cuda3std3__45__cpo6cbeginE
	.align		8
        /*0018*/ 	.dword	_ZN40_INTERNAL_b458106a_4_k_cu_a56e404b_221934cuda3std3__45__cpo4cendE
	.align		8
        /*0020*/ 	.dword	_ZN40_INTERNAL_b458106a_4_k_cu_a56e404b_221934cuda3std3__442_GLOBAL__N__b458106a_4_k_cu_a56e404b_221936ignoreE
	.align		8
        /*0028*/ 	.dword	_ZN40_INTERNAL_b458106a_4_k_cu_a56e404b_221934cuda3std3__419piecewise_constructE
	.align		8
        /*0030*/ 	.dword	_ZN40_INTERNAL_b458106a_4_k_cu_a56e404b_221934cuda3std3__48in_placeE
	.align		8
        /*0038*/ 	.dword	_ZN40_INTERNAL_b458106a_4_k_cu_a56e404b_221934cuda3std6ranges3__45__cpo4swapE
	.align		8
        /*0040*/ 	.dword	_ZN40_INTERNAL_b458106a_4_k_cu_a56e404b_221934cuda3std6ranges3__45__cpo9iter_moveE
	.align		8
        /*0048*/ 	.dword	_ZN40_INTERNAL_b458106a_4_k_cu_a56e404b_221934cute7productE
	.align		8
        /*0050*/ 	.dword	_ZN40_INTERNAL_b458106a_4_k_cu_a56e404b_221934cute1_E


//--------------------- .text._ZN7cutlass13device_kernelINS_4gemm6kernel13GemmUniversalIN4cute5tupleIJiiiiEEENS1_10collective13CollectiveMmaINS1_37MainloopSm90TmaGmmaWarpSpecializedFP8ILi7ENS5_IJNS4_1CILi2EEENSA_ILi4EEENSA_ILi1EEEEEENS1_35KernelTmaWarpSpecializedCooperativeEEENS5_IJNSA_ILi256EEESH_NSA_ILi64EEEEEENS_12float_e4m3_tENS5_IJlSD_lEEESK_SL_NS4_8TiledMMAINS4_8MMA_AtomIJNS4_4SM904GMMA31MMA_64x256x32_F32E4M3E4M3_SS_TNILNSP_7ScaleInE1ELSR_1EEEEEENS4_6LayoutINS5_IJSB_SD_SD_EEENS5_IJSD_NSA_ILi0EEESW_EEEEENS5_IJNS4_10UnderscoreESZ_SZ_EEEEENS4_23SM90_TMA_LOAD_MULTICASTENS4_14ComposedLayoutINS4_7SwizzleILi2ELi4ELi3EEENS4_18smem_ptr_flag_bitsILi8EEENSU_INS5_IJNSA_ILi8EEESI_EEENS5_IJSI_SD_EEEEEEEvNS4_8identityES12_S1C_vS1D_EENS_8epilogue10collective6detail29Sm90TmaWarpSpecializedAdapterINS1G_15DefaultEpilogueISK_SL_SL_NS1F_6thread17LinearCombinationISK_Li1EffLNS1K_9ScaleType4KindE0ELNS_15FloatRoundStyleE2ESK_EENS1_15EpilogueDefaultEEEEEvvEEEEvNT_6ParamsE --------------------------
	.section	.text._ZN7cutlass13device_kernelINS_4gemm6kernel13GemmUniversalIN4cute5tupleIJiiiiEEENS1_10collective13CollectiveMmaINS1_37MainloopSm90TmaGmmaWarpSpecializedFP8ILi7ENS5_IJNS4_1CILi2EEENSA_ILi4EEENSA_ILi1EEEEEENS1_35KernelTmaWarpSpecializedCooperativeEEENS5_IJNSA_ILi256EEESH_NSA_ILi64EEEEEENS_12float_e4m3_tENS5_IJlSD_lEEESK_SL_NS4_8TiledMMAINS4_8MMA_AtomIJNS4_4SM904GMMA31MMA_64x256x32_F32E4M3E4M3_SS_TNILNSP_7ScaleInE1ELSR_1EEEEEENS4_6LayoutINS5_IJSB_SD_SD_EEENS5_IJSD_NSA_ILi0EEESW_EEEEENS5_IJNS4_10UnderscoreESZ_SZ_EEEEENS4_23SM90_TMA_LOAD_MULTICASTENS4_14ComposedLayoutINS4_7SwizzleILi2ELi4ELi3EEENS4_18smem_ptr_flag_bitsILi8EEENSU_INS5_IJNSA_ILi8EEESI_EEENS5_IJSI_SD_EEEEEEEvNS4_8identityES12_S1C_vS1D_EENS_8epilogue10collective6detail29Sm90TmaWarpSpecializedAdapterINS1G_15DefaultEpilogueISK_SL_SL_NS1F_6thread17LinearCombinationISK_Li1EffLNS1K_9ScaleType4KindE0ELNS_15FloatRoundStyleE2ESK_EENS1_15EpilogueDefaultEEEEEvvEEEEvNT_6ParamsE,"ax",@progbits
	.align	128
.text._ZN7cutlass13device_kernelINS_4gemm6kernel13GemmUniversalIN4cute5tupleIJiiiiEEENS1_10collective13CollectiveMmaINS1_37MainloopSm90TmaGmmaWarpSpecializedFP8ILi7ENS5_IJNS4_1CILi2EEENSA_ILi4EEENSA_ILi1EEEEEENS1_35KernelTmaWarpSpecializedCooperativeEEENS5_IJNSA_ILi256EEESH_NSA_ILi64EEEEEENS_12float_e4m3_tENS5_IJlSD_lEEESK_SL_NS4_8TiledMMAINS4_8MMA_AtomIJNS4_4SM904GMMA31MMA_64x256x32_F32E4M3E4M3_SS_TNILNSP_7ScaleInE1ELSR_1EEEEEENS4_6LayoutINS5_IJSB_SD_SD_EEENS5_IJSD_NSA_ILi0EEESW_EEEEENS5_IJNS4_10UnderscoreESZ_SZ_EEEEENS4_23SM90_TMA_LOAD_MULTICASTENS4_14ComposedLayoutINS4_7SwizzleILi2ELi4ELi3EEENS4_18smem_ptr_flag_bitsILi8EEENSU_INS5_IJNSA_ILi8EEESI_EEENS5_IJSI_SD_EEEEEEEvNS4_8identityES12_S1C_vS1D_EENS_8epilogue10collective6detail29Sm90TmaWarpSpecializedAdapterINS1G_15DefaultEpilogueISK_SL_SL_NS1F_6thread17LinearCombinationISK_Li1EffLNS1K_9ScaleType4KindE0ELNS_15FloatRoundStyleE2ESK_EENS1_15EpilogueDefaultEEEEEvvEEEEvNT_6ParamsE:
        .type           _ZN7cutlass13device_kernelINS_4gemm6kernel13GemmUniversalIN4cute5tupleIJiiiiEEENS1_10collective13CollectiveMmaINS1_37MainloopSm90TmaGmmaWarpSpecializedFP8ILi7ENS5_IJNS4_1CILi2EEENSA_ILi4EEENSA_ILi1EEEEEENS1_35KernelTmaWarpSpecializedCooperativeEEENS5_IJNSA_ILi256EEESH_NSA_ILi64EEEEEENS_12float_e4m3_tENS5_IJlSD_lEEESK_SL_NS4_8TiledMMAINS4_8MMA_AtomIJNS4_4SM904GMMA31MMA_64x256x32_F32E4M3E4M3_SS_TNILNSP_7ScaleInE1ELSR_1EEEEEENS4_6LayoutINS5_IJSB_SD_SD_EEENS5_IJSD_NSA_ILi0EEESW_EEEEENS5_IJNS4_10UnderscoreESZ_SZ_EEEEENS4_23SM90_TMA_LOAD_MULTICASTENS4_14ComposedLayoutINS4_7SwizzleILi2ELi4ELi3EEENS4_18smem_ptr_flag_bitsILi8EEENSU_INS5_IJNSA_ILi8EEESI_EEENS5_IJSI_SD_EEEEEEEvNS4_8identityES12_S1C_vS1D_EENS_8epilogue10collective6detail29Sm90TmaWarpSpecializedAdapterINS1G_15DefaultEpilogueISK_SL_SL_NS1F_6thread17LinearCombinationISK_Li1EffLNS1K_9ScaleType4KindE0ELNS_15FloatRoundStyleE2ESK_EENS1_15EpilogueDefaultEEEEEvvEEEEvNT_6ParamsE,@function
        .size           _ZN7cutlass13device_kernelINS_4gemm6kernel13GemmUniversalIN4cute5tupleIJiiiiEEENS1_10collective13CollectiveMmaINS1_37MainloopSm90TmaGmmaWarpSpecializedFP8ILi7ENS5_IJNS4_1CILi2EEENSA_ILi4EEENSA_ILi1EEEEEENS1_35KernelTmaWarpSpecializedCooperativeEEENS5_IJNSA_ILi256EEESH_NSA_ILi64EEEEEENS_12float_e4m3_tENS5_IJlSD_lEEESK_SL_NS4_8TiledMMAINS4_8MMA_AtomIJNS4_4SM904GMMA31MMA_64x256x32_F32E4M3E4M3_SS_TNILNSP_7ScaleInE1ELSR_1EEEEEENS4_6LayoutINS5_IJSB_SD_SD_EEENS5_IJSD_NSA_ILi0EEESW_EEEEENS5_IJNS4_10UnderscoreESZ_SZ_EEEEENS4_23SM90_TMA_LOAD_MULTICASTENS4_14ComposedLayoutINS4_7SwizzleILi2ELi4ELi3EEENS4_18smem_ptr_flag_bitsILi8EEENSU_INS5_IJNSA_ILi8EEESI_EEENS5_IJSI_SD_EEEEEEEvNS4_8identityES12_S1C_vS1D_EENS_8epilogue10collective6detail29Sm90TmaWarpSpecializedAdapterINS1G_15DefaultEpilogueISK_SL_SL_NS1F_6thread17LinearCombinationISK_Li1EffLNS1K_9ScaleType4KindE0ELNS_15FloatRoundStyleE2ESK_EENS1_15EpilogueDefaultEEEEEvvEEEEvNT_6ParamsE,(.L_x_596 - _ZN7cutlass13device_kernelINS_4gemm6kernel13GemmUniversalIN4cute5tupleIJiiiiEEENS1_10collective13CollectiveMmaINS1_37MainloopSm90TmaGmmaWarpSpecializedFP8ILi7ENS5_IJNS4_1CILi2EEENSA_ILi4EEENSA_ILi1EEEEEENS1_35KernelTmaWarpSpecializedCooperativeEEENS5_IJNSA_ILi256EEESH_NSA_ILi64EEEEEENS_12float_e4m3_tENS5_IJlSD_lEEESK_SL_NS4_8TiledMMAINS4_8MMA_AtomIJNS4_4SM904GMMA31MMA_64x256x32_F32E4M3E4M3_SS_TNILNSP_7ScaleInE1ELSR_1EEEEEENS4_6LayoutINS5_IJSB_SD_SD_EEENS5_IJSD_NSA_ILi0EEESW_EEEEENS5_IJNS4_10UnderscoreESZ_SZ_EEEEENS4_23SM90_TMA_LOAD_MULTICASTENS4_14ComposedLayoutINS4_7SwizzleILi2ELi4ELi3EEENS4_18smem_ptr_flag_bitsILi8EEENSU_INS5_IJNSA_ILi8EEESI_EEENS5_IJSI_SD_EEEEEEEvNS4_8identityES12_S1C_vS1D_EENS_8epilogue10collective6detail29Sm90TmaWarpSpecializedAdapterINS1G_15DefaultEpilogueISK_SL_SL_NS1F_6thread17LinearCombinationISK_Li1EffLNS1K_9ScaleType4KindE0ELNS_15FloatRoundStyleE2ESK_EENS1_15EpilogueDefaultEEEEEvvEEEEvNT_6ParamsE)
        .other          _ZN7cutlass13device_kernelINS_4gemm6kernel13GemmUniversalIN4cute5tupleIJiiiiEEENS1_10collective13CollectiveMmaINS1_37MainloopSm90TmaGmmaWarpSpecializedFP8ILi7ENS5_IJNS4_1CILi2EEENSA_ILi4EEENSA_ILi1EEEEEENS1_35KernelTmaWarpSpecializedCooperativeEEENS5_IJNSA_ILi256EEESH_NSA_ILi64EEEEEENS_12float_e4m3_tENS5_IJlSD_lEEESK_SL_NS4_8TiledMMAINS4_8MMA_AtomIJNS4_4SM904GMMA31MMA_64x256x32_F32E4M3E4M3_SS_TNILNSP_7ScaleInE1ELSR_1EEEEEENS4_6LayoutINS5_IJSB_SD_SD_EEENS5_IJSD_NSA_ILi0EEESW_EEEEENS5_IJNS4_10UnderscoreESZ_SZ_EEEEENS4_23SM90_TMA_LOAD_MULTICASTENS4_14ComposedLayoutINS4_7SwizzleILi2ELi4ELi3EEENS4_18smem_ptr_flag_bitsILi8EEENSU_INS5_IJNSA_ILi8EEESI_EEENS5_IJSI_SD_EEEEEEEvNS4_8identityES12_S1C_vS1D_EENS_8epilogue10collective6detail29Sm90TmaWarpSpecializedAdapterINS1G_15DefaultEpilogueISK_SL_SL_NS1F_6thread17LinearCombinationISK_Li1EffLNS1K_9ScaleType4KindE0ELNS_15FloatRoundStyleE2ESK_EENS1_15EpilogueDefaultEEEEEvvEEEEvNT_6ParamsE,@"STO_CUDA_ENTRY STV_DEFAULT"
_ZN7cutlass13device_kernelINS_4gemm6kernel13GemmUniversalIN4cute5tupleIJiiiiEEENS1_10collective13CollectiveMmaINS1_37MainloopSm90TmaGmmaWarpSpecializedFP8ILi7ENS5_IJNS4_1CILi2EEENSA_ILi4EEENSA_ILi1EEEEEENS1_35KernelTmaWarpSpecializedCooperativeEEENS5_IJNSA_ILi256EEESH_NSA_ILi64EEEEEENS_12float_e4m3_tENS5_IJlSD_lEEESK_SL_NS4_8TiledMMAINS4_8MMA_AtomIJNS4_4SM904GMMA31MMA_64x256x32_F32E4M3E4M3_SS_TNILNSP_7ScaleInE1ELSR_1EEEEEENS4_6LayoutINS5_IJSB_SD_SD_EEENS5_IJSD_NSA_ILi0EEESW_EEEEENS5_IJNS4_10UnderscoreESZ_SZ_EEEEENS4_23SM90_TMA_LOAD_MULTICASTENS4_14ComposedLayoutINS4_7SwizzleILi2ELi4ELi3EEENS4_18smem_ptr_flag_bitsILi8EEENSU_INS5_IJNSA_ILi8EEESI_EEENS5_IJSI_SD_EEEEEEEvNS4_8identityES12_S1C_vS1D_EENS_8epilogue10collective6detail29Sm90TmaWarpSpecializedAdapterINS1G_15DefaultEpilogueISK_SL_SL_NS1F_6thread17LinearCombinationISK_Li1EffLNS1K_9ScaleType4KindE0ELNS_15FloatRoundStyleE2ESK_EENS1_15EpilogueDefaultEEEEEvvEEEEvNT_6ParamsE:
[----:B------:R-:W0:Y:S02]  /*0000*/  LDC R1, c[0x0][0x28] ;  /* 0x00000a00ff017b82 */ /* 0x000e240000000800 */
[----:B0-----:R-:W-:Y:S01]  /*0010*/  VIADD R1, R1, 0xfffff788 ;  /* 0xfffff78801017836 */ /* 0x001fe20000000000 */
[----:B------:R-:W0:Y:S01]  /*0020*/  S2R R4, SR_TID.X ;  /* 0x0000000000047919 */ /* 0x000e220000002100 */
[----:B------:R-:W-:Y:S01]  /*0030*/  ELECT P0, URZ, PT ;  /* 0x00000000003f782f */ /* 0x000fe20003800000 */
[----:B------:R-:W-:Y:S01]  /*0040*/  BSSY B0, `(.L_x_0) ;  /* 0x0000015000007945 */ /* 0x000fe20003800000 */
[--C-:B0-----:R-:W-:Y:S02]  /*0050*/  SHF.R.U32.HI R0, RZ, 0x5, R4.reuse ;  /* 0x00000005ff007819 */ /* 0x101fe40000011604 */
[----:B------:R-:W-:-:S03]  /*0060*/  SHF.R.U32.HI R2, RZ, 0x7, R4 ;  /* 0x00000007ff027819 */ /* 0x000fc60000011604 */
[----:B------:R-:W0:Y:S04]  /*0070*/  SHFL.IDX PT, R3, R0, RZ, 0x1f ;  /* 0x00001fff00037589 */ /* 0x000e2800000e0000 */
[----:B------:R-:W1:Y:S01]  /*0080*/  SHFL.IDX PT, R2, R2, RZ, 0x1f ;  /* 0x00001fff02027589 */ /* 0x000e6200000e0000 */
[----:B0-----:R-:W-:Y:S02]  /*0090*/  R2UR UR4, R3 ;  /* 0x00000000030472ca */ /* 0x001fe400000e0000 */
[----:B-1----:R-:W-:-:S11]  /*00a0*/  R2UR UR6, R2 ;  /* 0x00000000020672ca */ /* 0x002fd600000e0000 */
[----:B------:R-:W-:Y:S02]  /*00b0*/  USHF.R.S32.HI UR5, URZ, 0x1f, UR4 ;  /* 0x0000001f3f057899 */ /* 0x000fe40008011404 */
[----:B------:R-:W-:Y:S02]  /*00c0*/  ISETP.NE.OR P0, PT, RZ, UR4, !P0 ;  /* 0x00000004ff007c0c */ /* 0x000fe4000c705670 */
[----:B------:R-:W-:-:S04]  /*00d0*/  ULEA.HI UR5, UR5, UR4, URZ, 0x2 ;  /* 0x0000000405057291 */ /* 0x000fc8000f8f103f */
[----:B------:R-:W-:-:S04]  /*00e0*/  ULOP3.LUT UR5, UR5, 0xfffffffc, URZ, 0xc0, !UPT ;  /* 0xfffffffc05057892 */ /* 0x000fc8000f8ec03f */
[----:B------:R-:W-:-:S03]  /*00f0*/  UIADD3 UR8, UR4, -UR5, URZ ;  /* 0x8000000504087290 */ /* 0x000fc6000fffe03f */
[----:B------:R-:W-:Y:S09]  /*0100*/  @P0 BRA `(.L_x_1) ;  /* 0x0000000000200947 */ /* 0x000ff20003800000 */
[----:B------:R-:W-:Y:S02]  /*0110*/  ULDC.64 UR4, c[0x0][0x198] ;  /* 0x0000660000047ab9 */ /* 0x000fe40000000a00 */
[----:B------:R-:W-:Y:S02]  /*0120*/  UIADD3 UR10, UP0, UR4, 0xf0, URZ ;  /* 0x000000f0040a7890 */ /* 0x000fe4000ff1e03f */
[----:B------:R-:W-:Y:S02]  /*0130*/  UIADD3 UR4, UP1, UR4, 0x1f0, URZ ;  /* 0x000001f004047890 */ /* 0x000fe4000ff3e03f */
[----:B------:R-:W-:Y:S02]  /*0140*/  UIADD3.X UR11, URZ, UR5, URZ, UP0, !UPT ;  /* 0x000000053f0b7290 */ /* 0x000fe400087fe43f */
[----:B------:R-:W-:-:S07]  /*0150*/  UIADD3.X UR5, URZ, UR5, URZ, UP1, !UPT ;  /* 0x000000053f057290 */ /* 0x000fce0008ffe43f */
[----:B------:R0:W-:Y:S02]  /*0160*/  UTMACCTL.PF [UR10] ;  /* 0x000000000a0079b9 */ /* 0x0001e40008040000 */
[----:B------:R0:W-:Y:S02]  /*0170*/  UTMACCTL.PF [UR4] ;  /* 0x00000000040079b9 */ /* 0x0001e40008040000 */
[----:B0-----:R-:W-:Y:S01]  /*0180*/  NOP ;  /* 0x0000000000007918 */ /* 0x001fe20000000000 */
.L_x_1:
[----:B------:R-:W-:Y:S05]  /*0190*/  BSYNC B0 ;  /* 0x0000000000007941 */ /* 0x000fea0003800000 */
.L_x_0:
[----:B------:R-:W0:Y:S01]  /*01a0*/  SHFL.IDX PT, R3, R0, RZ, 0x1f ;  /* 0x00001fff00037589 */ /* 0x000e2200000e0000 */
[----:B------:R-:W-:Y:S01]  /*01b0*/  UISETP.NE.AND UP0, UPT, UR8, 0x3, UPT ;  /* 0x000000030800788c */ /* 0x000fe2000bf05270 */
[----:B------:R-:W-:Y:S01]  /*01c0*/  ISETP.NE.AND P1, PT, RZ, UR6, PT ;  /* 0x00000006ff007c0c */ /* 0x000fe2000bf25270 */
[----:B------:R-:W-:Y:S02]  /*01d0*/  UIADD3 UR10, UR6, -0x1, URZ ;  /* 0xffffffff060a7890 */ /* 0x000fe4000fffe03f */
[----:B------:R-:W-:Y:S02]  /*01e0*/  UISETP.EQ.OR UP0, UPT, UR8, URZ, !UP0 ;  /* 0x0000003f0800728c */ /* 0x000fe4000c702670 */
[----:B------:R-:W-:Y:S02]  /*01f0*/  UISETP.GE.U32.AND UP1, UPT, UR10, 0x2, UPT ;  /* 0x000000020a00788c */ /* 0x000fe4000bf26070 */
[----:B------:R-:W-:-:S04]  /*0200*/  UISETP.EQ.AND UP0, UPT, UR6, URZ, UP0 ;  /* 0x0000003f0600728c */ /* 0x000fc80008702270 */
[----:B------:R-:W-:-:S04]  /*0210*/  USEL UR13, URZ, 0x1, !UP0 ;  /* 0x000000013f0d7887 */ /* 0x000fc8000c000000 */
[----:B------:R-:W-:Y:S01]  /*0220*/  USEL UR13, UR13, 0x2, UP1 ;  /* 0x000000020d0d7887 */ /* 0x000fe20008800000 */
[----:B0-----:R-:W-:-:S13]  /*0230*/  ISETP.NE.AND P0, PT, R3, RZ, PT ;  /* 0x000000ff0300720c */ /* 0x001fda0003f05270 */
[----:B------:R-:W-:Y:S05]  /*0240*/  @P0 BRA `(.L_x_2) ;  /* 0x0000000000700947 */ /* 0x000fea0003800000 */
[----:B------:R-:W0:Y:S01]  /*0250*/  S2UR UR9, SR_CgaCtaId ;  /* 0x00000000000979c3 */ /* 0x000e220000008800 */
[----:B------:R-:W-:Y:S01]  /*0260*/  UMOV UR4, 0x400 ;  /* 0x0000040000047882 */ /* 0x000fe20000000000 */
[----:B------:R-:W-:Y:S01]  /*0270*/  UMOV UR5, 0x1 ;  /* 0x0000000100057882 */ /* 0x000fe20000000000 */
[----:B------:R-:W-:Y:S01]  /*0280*/  UMOV UR6, 0xa ;  /* 0x0000000a00067882 */ /* 0x000fe20000000000 */
[----:B------:R-:W-:Y:S01]  /*0290*/  ELECT P0, URZ, PT ;  /* 0x00000000003f782f */ /* 0x000fe20003800000 */
[----:B------:R-:W-:-:S04]  /*02a0*/  UIADD3 UR6, -UR6, 0x100000, URZ ;  /* 0x0010000006067890 */ /* 0x000fc8000fffe13f */
[----:B------:R-:W-:Y:S02]  /*02b0*/  USHF.L.U32 UR7, UR6, 0xb, URZ ;  /* 0x0000000b06077899 */ /* 0x000fe4000800063f */
[----:B------:R-:W-:Y:S02]  /*02c0*/  USHF.L.U32 UR6, UR6, 0x1, URZ ;  /* 0x0000000106067899 */ /* 0x000fe4000800063f */
[----:B0-----:R-:W-:Y:S02]  /*02d0*/  ULEA UR9, UR9, UR4, 0x18 ;  /* 0x0000000409097291 */ /* 0x001fe4000f8ec03f */
[----:B------:R-:W-:-:S04]  /*02e0*/  UIADD3 UR4, -UR5, 0x100000, URZ ;  /* 0x0010000005047890 */ /* 0x000fc8000fffe13f */
[----:B------:R-:W-:Y:S02]  /*02f0*/  USHF.L.U32 UR5, UR4, 0xb, URZ ;  /* 0x0000000b04057899 */ /* 0x000fe4000800063f */
[----:B------:R-:W-:Y:S01]  /*0300*/  USHF.L.U32 UR4, UR4, 0x1, URZ ;  /* 0x0000000104047899 */ /* 0x000fe2000800063f */
[----:B------:R-:W0:Y:S11]  /*0310*/  FENCE.VIEW.ASYNC.S ;  /* 0x00000000000073c6 */ /* 0x000e360000000000 */
[----:B0-----:R0:W1:Y:S01]  /*0320*/  SYNCS.EXCH.64 URZ, [UR9], UR4 ;  /* 0x00000004093f75b2 */ /* 0x0010620008000100 */
[----:B------:R0:W2:Y:S01]  /*0330*/  SYNCS.EXCH.64 URZ, [UR9+0x38], UR6 ;  /* 0x00003806093f75b2 */ /* 0x0000a20008000100 */
[----:B------:R0:W3:Y:S01]  /*0340*/  SYNCS.EXCH.64 URZ, [UR9+0x8], UR4 ;  /* 0x00000804093f75b2 */ /* 0x0000e20008000100 */
[----:B------:R0:W4:Y:S01]  /*0350*/  SYNCS.EXCH.64 URZ, [UR9+0x40], UR6 ;  /* 0x00004006093f75b2 */ /* 0x0001220008000100 */
[----:B------:R0:W0:Y:S01]  /*0360*/  SYNCS.EXCH.64 URZ, [UR9+0x10], UR4 ;  /* 0x00001004093f75b2 */ /* 0x0000220008000100 */
        /* <DEDUP_REMOVED lines=9> */
[----:B------:R-:W-:Y:S01]  /*0400*/  NOP ;  /* 0x0000000000007918 */ /* 0x000fe20000000000 */
.L_x_2:
[----:B------:R-:W-:Y:S01]  /*0410*/  SHF.R.S32.HI R2, RZ, 0x1f, R4 ;  /* 0x0000001fff027819 */ /* 0x000fe20000011404 */
[----:B------:R-:W5:Y:S01]  /*0420*/  SHFL.IDX PT, R0, R0, RZ, 0x1f ;  /* 0x00001fff00007589 */ /* 0x000f6200000e0000 */
[----:B0-----:R-:W0:Y:S01]  /*0430*/  S2UR UR9, SR_CTAID.X ;  /* 0x00000000000979c3 */ /* 0x001e220000002500 */
[----:B------:R-:W-:Y:S02]  /*0440*/  ELECT P0, URZ, PT ;  /* 0x00000000003f782f */ /* 0x000fe40003800000 */
[----:B------:R-:W-:Y:S01]  /*0450*/  LEA.HI R2, R2, R4, RZ, 0x7 ;  /* 0x0000000402027211 */ /* 0x000fe200078f38ff */
[----:B------:R-:W-:Y:S01]  /*0460*/  ULDC UR4, c[0x0][0x150] ;  /* 0x0000540000047ab9 */ /* 0x000fe20000000800 */
[----:B------:R-:W-:Y:S01]  /*0470*/  SHF.R.S32.HI R6, RZ, 0x1f, R3 ;  /* 0x0000001fff067819 */ /* 0x000fe20000011403 */
[----:B------:R-:W-:Y:S01]  /*0480*/  NOP ;  /* 0x0000000000007918 */ /* 0x000fe20000000000 */
[----:B------:R-:W-:Y:S01]  /*0490*/  LOP3.LUT R2, R2, 0xffffff80, RZ, 0xc0, !PT ;  /* 0xffffff8002027812 */ /* 0x000fe200078ec0ff */
[----:B------:R-:W-:Y:S01]  /*04a0*/  NOP ;  /* 0x0000000000007918 */ /* 0x000fe20000000000 */
[----:B------:R-:W-:Y:S01]  /*04b0*/  LEA.HI R6, R6, R3, RZ, 0x2 ;  /* 0x0000000306067211 */ /* 0x000fe200078f10ff */
[----:B------:R-:W1:Y:S02]  /*04c0*/  LDC R8, c[0x0][0x144] ;  /* 0x00005100ff087b82 */ /* 0x000e640000000800 */
[----:B------:R-:W-:Y:S01]  /*04d0*/  IMAD.IADD R4, R4, 0x1, -R2 ;  /* 0x0000000104047824 */ /* 0x000fe200078e0a02 */
[----:B------:R-:W-:Y:S01]  /*04e0*/  LOP3.LUT R6, R6, 0x3ffffffc, RZ, 0xc0, !PT ;  /* 0x3ffffffc06067812 */ /* 0x000fe200078ec0ff */
[----:B------:R-:W2:Y:S03]  /*04f0*/  S2R R2, SR_CTAID.Y ;  /* 0x0000000000027919 */ /* 0x000ea60000002600 */
[----:B------:R-:W-:Y:S01]  /*0500*/  SHF.R.S32.HI R5, RZ, 0x1f, R4 ;  /* 0x0000001fff057819 */ /* 0x000fe20000011404 */
[----:B------:R-:W-:Y:S01]  /*0510*/  IMAD.IADD R6, R3, 0x1, -R6 ;  /* 0x0000000103067824 */ /* 0x000fe200078e0a06 */
[----:B------:R-:W3:Y:S02]  /*0520*/  LDC R13, c[0x0][0x148] ;  /* 0x00005200ff0d7b82 */ /* 0x000ee40000000800 */
[----:B------:R-:W-:-:S02]  /*0530*/  LEA.HI R5, R5, R4, RZ, 0x3 ;  /* 0x0000000405057211 */ /* 0x000fc400078f18ff */
[----:B-----5:R-:W-:Y:S02]  /*0540*/  ISETP.NE.OR P0, PT, R0, RZ, !P0 ;  /* 0x000000ff0000720c */ /* 0x020fe40004705670 */
[--C-:B------:R-:W-:Y:S02]  /*0550*/  SHF.R.S32.HI R0, RZ, 0x3, R5.reuse ;  /* 0x00000003ff007819 */ /* 0x100fe40000011405 */
[----:B------:R-:W-:Y:S02]  /*0560*/  SHF.R.S32.HI R5, RZ, 0x1f, R5 ;  /* 0x0000001fff057819 */ /* 0x000fe40000011405 */
[----:B0-----:R-:W-:Y:S02]  /*0570*/  I2FP.F32.U32 R7, UR9 ;  /* 0x0000000900077c45 */ /* 0x001fe40008201000 */
[----:B------:R-:W-:-:S03]  /*0580*/  LEA.HI R5, R5, R0, RZ, 0x2 ;  /* 0x0000000005057211 */ /* 0x000fc600078f10ff */
[----:B------:R-:W-:Y:S01]  /*0590*/  FMUL R7, R7, UR4 ;  /* 0x0000000407077c20 */ /* 0x000fe20008400000 */
[----:B------:R-:W-:Y:S01]  /*05a0*/  LOP3.LUT R5, R5, 0xfffffffc, RZ, 0xc0, !PT ;  /* 0xfffffffc05057812 */ /* 0x000fe200078ec0ff */
[----:B------:R-:W-:Y:S01]  /*05b0*/  VOTEU.ALL UP0, P0 ;  /* 0x00000000003f7886 */ /* 0x000fe20000000000 */
[----:B------:R-:W-:Y:S01]  /*05c0*/  ULDC UR4, c[0x0][0x154] ;  /* 0x0000550000047ab9 */ /* 0x000fe20000000800 */
[----:B------:R-:W-:Y:S02]  /*05d0*/  VOTEU.ALL UP1, P0 ;  /* 0x00000000003f7886 */ /* 0x000fe40000020000 */
[----:B------:R-:W0:Y:S01]  /*05e0*/  F2I.U32.TRUNC.NTZ R7, R7 ;  /* 0x0000000700077305 */ /* 0x000e22000020f000 */
[----:B------:R-:W-:Y:S01]  /*05f0*/  IMAD.IADD R5, R0, 0x1, -R5 ;  /* 0x0000000100057824 */ /* 0x000fe200078e0a05 */
[----:B------:R-:W5:Y:S01]  /*0600*/  @!UP0 S2UR UR7, SR_CgaCtaId ;  /* 0x00000000000789c3 */ /* 0x000f620000008800 */
[----:B------:R-:W-:Y:S02]  /*0610*/  @!UP0 UMOV UR6, 0x400 ;  /* 0x0000040000068882 */ /* 0x000fe40000000000 */
[----:B------:R-:W-:Y:S01]  /*0620*/  IMAD R5, R6, 0x4, R5 ;  /* 0x0000000406057824 */ /* 0x000fe200078e0205 */
[----:B--2---:R-:W-:-:S04]  /*0630*/  I2FP.F32.U32 R6, R2 ;  /* 0x0000000200067245 */ /* 0x004fc80000201000 */
[----:B------:R-:W-:Y:S01]  /*0640*/  LEA.HI R0, R5, R5, RZ, 0x1 ;  /* 0x0000000505007211 */ /* 0x000fe200078f08ff */
[----:B------:R-:W-:Y:S01]  /*0650*/  FMUL R6, R6, UR4 ;  /* 0x0000000406067c20 */ /* 0x000fe20008400000 */
[----:B------:R-:W-:Y:S02]  /*0660*/  UMOV UR4, 0x20 ;  /* 0x0000002000047882 */ /* 0x000fe40000000000 */
[----:B------:R-:W-:Y:S01]  /*0670*/  LOP3.LUT R0, R0, 0xfffffffe, RZ, 0xc0, !PT ;  /* 0xfffffffe00007812 */ /* 0x000fe200078ec0ff */
[----:B0-----:R-:W-:Y:S01]  /*0680*/  IMAD.MOV R11, RZ, RZ, -R7 ;  /* 0x000000ffff0b7224 */ /* 0x001fe200078e0a07 */
[----:B------:R-:W-:-:S04]  /*0690*/  @!UP0 UIADD3 UR4, -UR4, 0x100000, URZ ;  /* 0x0010000004048890 */ /* 0x000fc8000fffe13f */
[----:B------:R-:W-:Y:S02]  /*06a0*/  @!UP0 USHF.L.U32 UR5, UR4, 0xb, URZ ;  /* 0x0000000b04058899 */ /* 0x000fe4000800063f */
[----:B------:R-:W-:Y:S01]  /*06b0*/  @!UP0 USHF.L.U32 UR4, UR4, 0x1, URZ ;  /* 0x0000000104048899 */ /* 0x000fe2000800063f */
[----:B------:R-:W0:Y:S01]  /*06c0*/  F2I.U32.TRUNC.NTZ R6, R6 ;  /* 0x0000000600067305 */ /* 0x000e22000020f000 */
[----:B------:R-:W2:Y:S01]  /*06d0*/  LDC R7, c[0x0][0x140] ;  /* 0x00005000ff077b82 */ /* 0x000ea20000000800 */
[----:B-1----:R-:W-:Y:S02]  /*06e0*/  IMAD R11, R8, R11, UR9 ;  /* 0x00000009080b7e24 */ /* 0x002fe4000f8e020b */
[----:B------:R-:W-:-:S05]  /*06f0*/  IMAD.IADD R0, R5, 0x1, -R0 ;  /* 0x0000000105007824 */ /* 0x000fca00078e0a00 */
[----:B------:R-:W-:Y:S01]  /*0700*/  ISETP.NE.AND P2, PT, R0, R11, PT ;  /* 0x0000000b0000720c */ /* 0x000fe20003f45270 */
[C---:B------:R-:W-:Y:S01]  /*0710*/  IMAD.SHL.U32 R0, R5.reuse, 0x4, RZ ;  /* 0x0000000405007824 */ /* 0x040fe200078e00ff */
[----:B-----5:R-:W-:Y:S01]  /*0720*/  @!UP0 ULEA UR6, UR7, UR6, 0x18 ;  /* 0x0000000607068291 */ /* 0x020fe2000f8ec03f */
[----:B------:R-:W-:Y:S01]  /*0730*/  VOTEU.ALL UP0, P0 ;  /* 0x00000000003f7886 */ /* 0x000fe20000000000 */
[----:B------:R-:W-:Y:S01]  /*0740*/  LOP3.LUT P0, RZ, R4, 0x7, RZ, 0xc0, !PT ;  /* 0x0000000704ff7812 */ /* 0x000fe2000780c0ff */
[----:B0-----:R-:W-:Y:S01]  /*0750*/  IMAD.MOV R12, RZ, RZ, -R6 ;  /* 0x000000ffff0c7224 */ /* 0x001fe200078e0a06 */
[----:B------:R-:W-:-:S03]  /*0760*/  LOP3.LUT R9, R5, 0xc, R0, 0x78, !PT ;  /* 0x0000000c05097812 */ /* 0x000fc600078e7800 */
[----:B---3--:R-:W-:Y:S01]  /*0770*/  IMAD R5, R13, R12, R2 ;  /* 0x0000000c0d057224 */ /* 0x008fe200078e0202 */
[C---:B------:R-:W-:Y:S01]  /*0780*/  ISETP.LT.U32.AND P0, PT, R9.reuse, 0x8, !P0 ;  /* 0x000000080900780c */ /* 0x040fe20004701070 */
[----:B------:R0:W-:Y:S02]  /*0790*/  STL [R1+0x458], R9 ;  /* 0x0004580901007387 */ /* 0x0001e40000100800 */
[----:B------:R-:W-:Y:S02]  /*07a0*/  @P2 LEA.HI R0, R9, R9, RZ, 0x1 ;  /* 0x0000000909002211 */ /* 0x000fe400078f08ff */
[----:B------:R-:W1:Y:S02]  /*07b0*/  FENCE.VIEW.ASYNC.S ;  /* 0x00000000000073c6 */ /* 0x000e640000000000 */
[----:B-1----:R0:W1:Y:S01]  /*07c0*/  @!UP0 SYNCS.EXCH.64 URZ, [UR6+0x80], UR4 ;  /* 0x00008004063f85b2 */ /* 0x0020620008000100 */
[----:B--2---:R-:W-:Y:S02]  /*07d0*/  ISETP.EQ.U32.AND P5, PT, R7, 0x1, PT ;  /* 0x000000010700780c */ /* 0x004fe40003fa2070 */
[----:B------:R-:W-:-:S04]  /*07e0*/  @P2 SHF.R.S32.HI R0, RZ, 0x1, R0 ;  /* 0x00000001ff002819 */ /* 0x000fc80000011400 */
[----:B------:R-:W-:Y:S01]  /*07f0*/  @P2 ISETP.NE.AND P3, PT, R0, R5, PT ;  /* 0x000000050000220c */ /* 0x000fe20003f65270 */
[----:B------:R-:W-:Y:S01]  /*0800*/  IMAD.MOV.U32 R0, RZ, RZ, 0x1 ;  /* 0x00000001ff007424 */ /* 0x000fe200078e00ff */
[----:B------:R-:W-:Y:S02]  /*0810*/  SEL R5, RZ, 0x1, !P0 ;  /* 0x00000001ff057807 */ /* 0x000fe40004000000 */
[----:B------:R-:W-:-:S04]  /*0820*/  @P2 SEL R0, RZ, 0x1, P3 ;  /* 0x00000001ff002807 */ /* 0x000fc80001800000 */
[----:B------:R-:W-:Y:S01]  /*0830*/  LOP3.LUT R0, R0, R5, RZ, 0xc0, !PT ;  /* 0x0000000500007212 */ /* 0x000fe200078ec0ff */
[----:B------:R0:W2:Y:S01]  /*0840*/  @!UP1 SYNCS.EXCH.64 URZ, [UR6+0x88], UR4 ;  /* 0x00008804063f95b2 */ /* 0x0000a20008000100 */
[----:B------:R-:W-:-:S03]  /*0850*/  NOP ;  /* 0x0000000000007918 */ /* 0x000fc60000000000 */
[----:B------:R0:W-:Y:S01]  /*0860*/  STL [R1+0x454], R0 ;  /* 0x0004540001007387 */ /* 0x0001e20000100800 */
[----:B-1----:R-:W-:Y:S05]  /*0870*/  @!P5 BRA `(.L_x_3) ;  /* 0x000000000008d947 */ /* 0x002fea0003800000 */
[----:B--2-4-:R-:W-:Y:S01]  /*0880*/  UCGABAR_ARV ;  /* 0x00000000000079c7 */ /* 0x014fe20008000000 */
[----:B------:R-:W-:Y:S05]  /*0890*/  BRA `(.L_x_4) ;  /* 0x0000000000047947 */ /* 0x000fea0003800000 */
.L_x_3:
[----:B--2-4-:R-:W-:Y:S01]  /*08a0*/  NOP ;  /* 0x0000000000007918 */ /* 0x014fe20000000000 */
.L_x_4:
[----:B0-----:R-:W0:Y:S01]  /*08b0*/  LDC R0, c[0x0][0x65c] ;  /* 0x00019700ff007b82 */ /* 0x001e220000000800 */
[----:B------:R-:W-:Y:S02]  /*08c0*/  IMAD.U32 R4, RZ, RZ, UR9 ;  /* 0x00000009ff047e24 */ /* 0x000fe4000f8e00ff */
[----:B------:R-:W-:Y:S01]  /*08d0*/  IMAD.MOV.U32 R5, RZ, RZ, RZ ;  /* 0x000000ffff057224 */ /* 0x000fe200078e00ff */
[----:B0-----:R-:W-:-:S13]  /*08e0*/  ISETP.NE.AND P4, PT, R0, 0x1, PT ;  /* 0x000000010000780c */ /* 0x001fda0003f85270 */
[----:B------:R-:W0:Y:S01]  /*08f0*/  @P4 LDC R7, c[0x0][0x10] ;  /* 0x00000400ff074b82 */ /* 0x000e220000000800 */
[----:B------:R-:W-:Y:S02]  /*0900*/  @P4 IMAD.MOV.U32 R3, RZ, RZ, RZ ;  /* 0x000000ffff034224 */ /* 0x000fe400078e00ff */
[----:B------:R-:W-:-:S05]  /*0910*/  @P4 IMAD.MOV.U32 R15, RZ, RZ, RZ ;  /* 0x000000ffff0f4224 */ /* 0x000fca00078e00ff */
[----:B------:R-:W1:Y:S01]  /*0920*/  @!P4 LDC R9, c[0x0][0xc] ;  /* 0x00000300ff09cb82 */ /* 0x000e620000000800 */
[----:B0-----:R-:W-:-:S04]  /*0930*/  @P4 IMAD.WIDE.U32 R6, R7, UR9, R2 ;  /* 0x0000000907064c25 */ /* 0x001fc8000f8e0002 */
[----:B------:R-:W-:Y:S02]  /*0940*/  @P4 IMAD.MOV.U32 R8, RZ, RZ, R6 ;  /* 0x000000ffff084224 */ /* 0x000fe400078e0006 */
[----:B------:R-:W-:Y:S02]  /*0950*/  @P4 IMAD.IADD R16, R7, 0x1, R15 ;  /* 0x0000000107104824 */ /* 0x000fe400078e020f */
[----:B-1----:R-:W-:-:S04]  /*0960*/  @!P4 IMAD.WIDE.U32 R4, R2, R9, R4 ;  /* 0x000000090204c225 */ /* 0x002fc800078e0004 */
[----:B------:R-:W-:Y:S02]  /*0970*/  @!P4 IMAD.MOV.U32 R8, RZ, RZ, R4 ;  /* 0x000000ffff08c224 */ /* 0x000fe400078e0004 */
[----:B------:R-:W-:-:S03]  /*0980*/  @!P4 IMAD.MOV.U32 R16, RZ, RZ, R5 ;  /* 0x000000ffff10c224 */ /* 0x000fc600078e0005 */
[----:B------:R0:W-:Y:S04]  /*0990*/  STL [R1+0x460], R8 ;  /* 0x0004600801007387 */ /* 0x0001e80000100800 */
[----:B------:R0:W-:Y:S01]  /*09a0*/  STL [R1+0x45c], R16 ;  /* 0x00045c1001007387 */ /* 0x0001e20000100800 */
[----:B------:R-:W-:Y:S05]  /*09b0*/  @!P5 BRA `(.L_x_5) ;  /* 0x00000000000cd947 */ /* 0x000fea0003800000 */
[----:B------:R-:W-:Y:S01]  /*09c0*/  UCGABAR_WAIT ;  /* 0x0000000000007dc7 */ /* 0x000fe20008000000 */
[----:B------:R-:W-:Y:S01]  /*09d0*/  CCTL.IVALL ;  /* 0x00000000ff00798f */ /* 0x000fe20002000000 */
[----:B------:R-:W-:Y:S05]  /*09e0*/  BRA `(.L_x_6) ;  /* 0x0000000000047947 */ /* 0x000fea0003800000 */
.L_x_5:
[----:B------:R-:W-:Y:S06]  /*09f0*/  BAR.SYNC.DEFER_BLOCKING 0x0 ;  /* 0x0000000000007b1d */ /* 0x000fec0000010000 */
.L_x_6:
[----:B------:R-:W-:Y:S05]  /*0a00*/  @!P1 BRA `(.L_x_7) ;  /* 0x0000023400049947 */ /* 0x000fea0003800000 */
[----:B------:R-:W-:-:S06]  /*0a10*/  UISETP.GT.U32.AND UP0, UPT, UR10, 0x1, UPT ;  /* 0x000000010a00788c */ /* 0x000fcc000bf04070 */
[----:B------:R-:W-:-:S13]  /*0a20*/  PLOP3.LUT P0, PT, PT, PT, UP0, 0x80, 0x0 ;  /* 0x000000000000781c */ /* 0x000fda0003f0f008 */
[----:B------:R-:W-:Y:S05]  /*0a30*/  @P0 EXIT ;  /* 0x000000000000094d */ /* 0x000fea0003800000 */
[----:B------:R-:W-:Y:S01]  /*0a40*/  IMAD.MOV.U32 R5, RZ, RZ, -0x1 ;  /* 0xffffffffff057424 */ /* 0x000fe200078e00ff */
[----:B------:R-:W-:Y:S01]  /*0a50*/  ULDC.64 UR4, c[0x0][0x650] ;  /* 0x0001940000047ab9 */ /* 0x000fe20000000a00 */
[----:B------:R-:W-:Y:S01]  /*0a60*/  IMAD.MOV.U32 R4, RZ, RZ, -0x1 ;  /* 0xffffffffff047424 */ /* 0x000fe200078e00ff */
[----:B------:R-:W-:Y:S01]  /*0a70*/  ISETP.GE.U32.AND P0, PT, R8, UR4, PT ;  /* 0x0000000408007c0c */ /* 0x000fe2000bf06070 */
[----:B------:R-:W-:Y:S01]  /*0a80*/  UMOV UR10, 0xffffffff ;  /* 0xffffffff000a7882 */ /* 0x000fe20000000000 */
[----:B------:R1:W-:Y:S01]  /*0a90*/  STL [R1+0x468], R5 ;  /* 0x0004680501007387 */ /* 0x0003e20000100800 */
[----:B------:R-:W-:Y:S02]  /*0aa0*/  PRMT R0, RZ, 0x7610, R0 ;  /* 0x00007610ff007816 */ /* 0x000fe40000000000 */
[----:B------:R-:W-:Y:S01]  /*0ab0*/  ISETP.GE.U32.AND.EX P0, PT, R16, UR5, PT, P0 ;  /* 0x0000000510007c0c */ /* 0x000fe2000bf06100 */
[----:B------:R1:W-:-:S12]  /*0ac0*/  STL [R1+0x464], R4 ;  /* 0x0004640401007387 */ /* 0x0003d80000100800 */
[----:B-1----:R-:W-:Y:S05]  /*0ad0*/  @P0 BRA `(.L_x_8) ;  /* 0x00000004003c0947 */ /* 0x002fea0003800000 */
[----:B------:R-:W-:Y:S01]  /*0ae0*/  ULDC.64 UR14, c[0x0][0x628] ;  /* 0x00018a00000e7ab9 */ /* 0x000fe20000000a00 */
[----:B------:R-:W1:Y:S01]  /*0af0*/  LDC.64 R6, c[0x0][0x620] ;  /* 0x00018800ff067b82 */ /* 0x000e620000000a00 */
[----:B------:R-:W-:Y:S01]  /*0b00*/  ISETP.NE.U32.AND P0, PT, RZ, UR14, PT ;  /* 0x0000000eff007c0c */ /* 0x000fe2000bf05070 */
[----:B------:R-:W-:Y:S01]  /*0b10*/  ULDC UR11, c[0x0][0x630] ;  /* 0x00018c00000b7ab9 */ /* 0x000fe20000000800 */
[----:B------:R-:W-:Y:S02]  /*0b20*/  R2UR UR4, R8 ;  /* 0x00000000080472ca */ /* 0x000fe400000e0000 */
[----:B------:R-:W-:Y:S02]  /*0b30*/  ISETP.NE.AND.EX P0, PT, RZ, UR15, PT, P0 ;  /* 0x0000000fff007c0c */ /* 0x000fe4000bf05300 */
[----:B------:R-:W-:-:S11]  /*0b40*/  R2UR UR5, R16 ;  /* 0x00000000100572ca */ /* 0x000fd600000e0000 */
[----:B------:R-:W-:Y:S05]  /*0b50*/  @!P0 BRA `(.L_x_9) ;  /* 0x0000000000308947 */ /* 0x000fea0003800000 */
[----:B------:R-:W-:Y:S01]  /*0b60*/  R2UR UR4, R8 ;  /* 0x00000000080472ca */ /* 0x000fe200000e0000 */
[----:B------:R-:W-:Y:S01]  /*0b70*/  ULDC UR8, c[0x0][0x634] ;  /* 0x00018d0000087ab9 */ /* 0x000fe20000000800 */
[----:B------:R-:W-:-:S11]  /*0b80*/  R2UR UR10, R16 ;  /* 0x00000000100a72ca */ /* 0x000fd600000e0000 */
[----:B------:R-:W-:-:S04]  /*0b90*/  UIADD3 UR8, UP0, UR4, UR8, URZ ;  /* 0x0000000804087290 */ /* 0x000fc8000ff1e03f */
[----:B------:R-:W-:-:S04]  /*0ba0*/  UIADD3.X UR10, URZ, UR10, URZ, UP0, !UPT ;  /* 0x0000000a3f0a7290 */ /* 0x000fc800087fe43f */
[----:B------:R-:W-:-:S04]  /*0bb0*/  UIMAD.WIDE.U32 UR4, UR10, UR14, URZ ;  /* 0x0000000e0a0472a5 */ /* 0x000fc8000f8e003f */
[----:B------:R-:W-:Y:S02]  /*0bc0*/  UIMAD.WIDE.U32 UR6, UP0, UR8, UR15, UR4 ;  /* 0x0000000f080672a5 */ /* 0x000fe4000f800004 */
[----:B------:R-:W-:Y:S02]  /*0bd0*/  UIMAD.WIDE.U32 UR4, UR8, UR14, URZ ;  /* 0x0000000e080472a5 */ /* 0x000fe4000f8e003f */
[----:B------:R-:W-:Y:S02]  /*0be0*/  UIADD3.X UR9, URZ, URZ, URZ, UP0, !UPT ;  /* 0x0000003f3f097290 */ /* 0x000fe400087fe43f */
[----:B------:R-:W-:Y:S01]  /*0bf0*/  UIADD3 URZ, UP0, UR5, UR6, URZ ;  /* 0x00000006053f7290 */ /* 0x000fe2000ff1e03f */
[----:B------:R-:W-:-:S03]  /*0c00*/  UMOV UR8, UR7 ;  /* 0x0000000700087c82 */ /* 0x000fc60008000000 */
[----:B------:R-:W-:-:S12]  /*0c10*/  UIMAD.WIDE.U32.X UR4, UR10, UR15, UR8, UP0 ;  /* 0x0000000f0a0472a5 */ /* 0x000fd800080e0408 */
.L_x_9:
[----:B------:R-:W-:Y:S01]  /*0c20*/  USHF.R.U64 UR10, UR4, UR11, UR5 ;  /* 0x0000000b040a7299 */ /* 0x000fe20008001205 */
[----:B------:R-:W2:Y:S01]  /*0c30*/  LDC.64 R20, c[0x0][0x640] ;  /* 0x00019000ff147b82 */ /* 0x000ea20000000a00 */
[----:B------:R-:W-:Y:S01]  /*0c40*/  USHF.R.U32.HI UR4, URZ, UR11, UR5 ;  /* 0x0000000b3f047299 */ /* 0x000fe20008011605 */
[----:B------:R-:W-:Y:S02]  /*0c50*/  IMAD.MOV.U32 R4, RZ, RZ, R8 ;  /* 0x000000ffff047224 */ /* 0x000fe400078e0008 */
[----:B------:R-:W-:Y:S01]  /*0c60*/  IMAD R12, R13, R12, R2 ;  /* 0x0000000c0d0c7224 */ /* 0x000fe200078e0202 */
[----:B------:R-:W-:Y:S01]  /*0c70*/  IADD3 R3, P0, RZ, -UR10, RZ ;  /* 0x8000000aff037c10 */ /* 0x000fe2000ff1e0ff */
[----:B------:R-:W-:Y:S02]  /*0c80*/  IMAD.MOV.U32 R13, RZ, RZ, 0x1 ;  /* 0x00000001ff0d7424 */ /* 0x000fe400078e00ff */
[----:B------:R-:W3:Y:S02]  /*0c90*/  LDC R10, c[0x0][0x618] ;  /* 0x00018600ff0a7b82 */ /* 0x000ee40000000800 */
[----:B------:R-:W-:-:S04]  /*0ca0*/  IMAD.X R5, RZ, RZ, ~UR4, P0 ;  /* 0x80000004ff057e24 */ /* 0x000fc800080e06ff */
[-C--:B-1----:R-:W-:Y:S02]  /*0cb0*/  IMAD R0, R5, R6.reuse, RZ ;  /* 0x0000000605007224 */ /* 0x082fe400078e02ff */
[----:B------:R-:W1:Y:S01]  /*0cc0*/  LDC R14, c[0x0][0x608] ;  /* 0x00018200ff0e7b82 */ /* 0x000e620000000800 */
[----:B------:R-:W-:Y:S02]  /*0cd0*/  IMAD.MOV.U32 R5, RZ, RZ, R16 ;  /* 0x000000ffff057224 */ /* 0x000fe400078e0010 */
[----:B------:R-:W-:-:S05]  /*0ce0*/  IMAD.WIDE.U32 R4, R3, R6, R4 ;  /* 0x0000000603047225 */ /* 0x000fca00078e0004 */
[----:B------:R-:W4:Y:S01]  /*0cf0*/  LDC R18, c[0x0][0x658] ;  /* 0x00019600ff127b82 */ /* 0x000f220000000800 */
[----:B------:R-:W-:Y:S01]  /*0d00*/  IMAD R3, R3, R7, R0 ;  /* 0x0000000703037224 */ /* 0x000fe200078e0200 */
[----:B--2---:R-:W-:-:S03]  /*0d10*/  ISETP.NE.U32.AND P0, PT, R20, RZ, PT ;  /* 0x000000ff1400720c */ /* 0x004fc60003f05070 */
[----:B------:R-:W-:Y:S01]  /*0d20*/  IMAD.IADD R3, R5, 0x1, R3 ;  /* 0x0000000105037824 */ /* 0x000fe200078e0203 */
[----:B------:R-:W-:Y:S01]  /*0d30*/  ISETP.NE.AND.EX P0, PT, R21, RZ, PT, P0 ;  /* 0x000000ff1500720c */ /* 0x000fe20003f05300 */
[----:B------:R-:W-:Y:S01]  /*0d40*/  IMAD.MOV.U32 R5, RZ, RZ, -0x1 ;  /* 0xffffffffff057424 */ /* 0x000fe200078e00ff */
[----:B0-----:R-:W0:Y:S02]  /*0d50*/  LDC R16, c[0x0][0x600] ;  /* 0x00018000ff107b82 */ /* 0x001e240000000800 */
[-CC-:B---3--:R-:W-:Y:S02]  /*0d60*/  SHF.R.U64 R8, R4, R10.reuse, R3.reuse ;  /* 0x0000000a04087219 */ /* 0x188fe40000001203 */
[----:B------:R-:W-:-:S04]  /*0d70*/  SHF.R.U32.HI R3, RZ, R10, R3 ;  /* 0x0000000aff037219 */ /* 0x000fc80000011603 */
[----:B------:R-:W2:Y:S01]  /*0d80*/  LDC R15, c[0x0][0x648] ;  /* 0x00019200ff0f7b82 */ /* 0x000ea20000000800 */
[-CC-:B-1----:R-:W-:Y:S02]  /*0d90*/  SHF.R.U64 R23, R8, R14.reuse, R3.reuse ;  /* 0x0000000e08177219 */ /* 0x182fe40000001203 */
[----:B------:R-:W-:-:S05]  /*0da0*/  SHF.R.U32.HI R3, RZ, R14, R3 ;  /* 0x0000000eff037219 */ /* 0x000fca0000011603 */
[----:B------:R-:W1:Y:S01]  /*0db0*/  LDC R17, c[0x0][0x638] ;  /* 0x00018e00ff117b82 */ /* 0x000e620000000800 */
[-CC-:B----4-:R-:W-:Y:S02]  /*0dc0*/  SHF.R.U64 R10, R23, R18.reuse, R3.reuse ;  /* 0x00000012170a7219 */ /* 0x190fe40000001203 */
[-C--:B------:R-:W-:Y:S02]  /*0dd0*/  SHF.L.U32 R0, R5, R18.reuse, RZ ;  /* 0x0000001205007219 */ /* 0x080fe400000006ff */
[----:B------:R-:W-:Y:S01]  /*0de0*/  SHF.R.U32.HI R3, RZ, R18, R3 ;  /* 0x00000012ff037219 */ /* 0x000fe20000011603 */
[----:B------:R-:W-:Y:S01]  /*0df0*/  IMAD.MOV.U32 R2, RZ, RZ, R10 ;  /* 0x000000ffff027224 */ /* 0x000fe200078e000a */
[----:B------:R-:W-:Y:S01]  /*0e00*/  LOP3.LUT R0, RZ, R0, RZ, 0x33, !PT ;  /* 0x00000000ff007212 */ /* 0x000fe200078e33ff */
[----:B------:R-:W3:Y:S01]  /*0e10*/  LDC R19, c[0x0][0x610] ;  /* 0x00018400ff137b82 */ /* 0x000ee20000000800 */
[----:B------:R-:W-:Y:S05]  /*0e20*/  @!P0 BRA `(.L_x_10) ;  /* 0x0000000000288947 */ /* 0x000fea0003800000 */
[----:B------:R-:W4:Y:S02]  /*0e30*/  LDC R7, c[0x0][0x64c] ;  /* 0x00019300ff077b82 */ /* 0x000f240000000800 */
[----:B----4-:R-:W-:-:S05]  /*0e40*/  IADD3 R7, P0, R10, R7, RZ ;  /* 0x000000070a077210 */ /* 0x010fca0007f1e0ff */
[----:B------:R-:W-:-:S04]  /*0e50*/  IMAD.X R9, RZ, RZ, R3, P0 ;  /* 0x000000ffff097224 */ /* 0x000fc800000e0603 */
[----:B------:R-:W-:-:S04]  /*0e60*/  IMAD.WIDE.U32 R2, R9, R20, RZ ;  /* 0x0000001409027225 */ /* 0x000fc800078e00ff */
[----:B------:R-:W-:-:S04]  /*0e70*/  IMAD.WIDE.U32 R4, P0, R7, R21, R2 ;  /* 0x0000001507047225 */ /* 0x000fc80007800002 */
[----:B------:R-:W-:-:S04]  /*0e80*/  IMAD.WIDE.U32 R2, R7, R20, RZ ;  /* 0x0000001407027225 */ /* 0x000fc800078e00ff */
[----:B------:R-:W-:Y:S01]  /*0e90*/  IMAD.X R7, RZ, RZ, RZ, P0 ;  /* 0x000000ffff077224 */ /* 0x000fe200000e06ff */
[----:B------:R-:W-:Y:S01]  /*0ea0*/  IADD3 RZ, P0, R3, R4, RZ ;  /* 0x0000000403ff7210 */ /* 0x000fe20007f1e0ff */
[----:B------:R-:W-:-:S04]  /*0eb0*/  IMAD.MOV.U32 R6, RZ, RZ, R5 ;  /* 0x000000ffff067224 */ /* 0x000fc800078e0005 */
[----:B------:R-:W-:-:S08]  /*0ec0*/  IMAD.WIDE.U32.X R2, R9, R21, R6, P0 ;  /* 0x0000001509027225 */ /* 0x000fd000000e0406 */
.L_x_10:
[----:B--2---:R-:W-:Y:S01]  /*0ed0*/  SHF.R.U64 R4, R2, R15, R3 ;  /* 0x0000000f02047219 */ /* 0x004fe20000001203 */
[----:B0-----:R-:W-:Y:S01]  /*0ee0*/  VIADD R5, R16, 0xffffffff ;  /* 0xffffffff10057836 */ /* 0x001fe20000000000 */
[----:B------:R-:W-:Y:S02]  /*0ef0*/  SHF.L.U32 R2, R13, R18, RZ ;  /* 0x000000120d027219 */ /* 0x000fe400000006ff */
[----:B------:R-:W-:Y:S01]  /*0f00*/  LOP3.LUT R3, R23, R0, RZ, 0xc0, !PT ;  /* 0x0000000017037212 */ /* 0x000fe200078ec0ff */
[----:B------:R-:W-:Y:S01]  /*0f10*/  IMAD.MOV R6, RZ, RZ, -R4 ;  /* 0x000000ffff067224 */ /* 0x000fe200078e0a04 */
[----:B------:R-:W-:Y:S02]  /*0f20*/  SEL R0, R11, R12, !P4 ;  /* 0x0000000c0b007207 */ /* 0x000fe40006000000 */
[----:B------:R-:W-:Y:S01]  /*0f30*/  LOP3.LUT R5, R8, R5, RZ, 0xc0, !PT ;  /* 0x0000000508057212 */ /* 0x000fe200078ec0ff */
[----:B------:R-:W-:Y:S02]  /*0f40*/  IMAD R7, R2, R4, R3 ;  /* 0x0000000402077224 */ /* 0x000fe400078e0203 */
[----:B-1----:R-:W-:-:S02]  /*0f50*/  IMAD R3, R6, R17, R10 ;  /* 0x0000001106037224 */ /* 0x002fc400078e020a */
[----:B---3--:R-:W-:Y:S02]  /*0f60*/  IMAD R2, R7, R19, R0 ;  /* 0x0000001307027224 */ /* 0x008fe400078e0200 */
[----:B------:R-:W-:Y:S02]  /*0f70*/  IMAD R3, R3, R16, R5 ;  /* 0x0000001003037224 */ /* 0x000fe400078e0205 */
[----:B------:R-:W-:-:S03]  /*0f80*/  IMAD.MOV.U32 R0, RZ, RZ, 0x1 ;  /* 0x00000001ff007424 */ /* 0x000fc600078e00ff */
[----:B------:R-:W-:Y:S02]  /*0f90*/  SEL R4, R3, R2, !P4 ;  /* 0x0000000203047207 */ /* 0x000fe40006000000 */
[----:B------:R-:W-:-:S03]  /*0fa0*/  SEL R2, R2, R3, !P4 ;  /* 0x0000000302027207 */ /* 0x000fc60006000000 */
[----:B------:R1:W-:Y:S04]  /*0fb0*/  STL [R1+0x464], R4 ;  /* 0x0004640401007387 */ /* 0x0003e80000100800 */
[----:B------:R1:W-:Y:S02]  /*0fc0*/  STL [R1+0x468], R2 ;  /* 0x0004680201007387 */ /* 0x0003e40000100800 */
.L_x_8:
[----:B------:R-:W-:-:S08]  /*0fd0*/  NOP ;  /* 0x0000000000007918 */ /* 0x000fd00000000000 */
[----:B------:R-:W2:Y:S02]  /*0fe0*/  USETMAXREG.TRY_ALLOC.CTAPOOL UP0, 0xf0 ;  /* 0x000000f0000079c8 */ /* 0x000ea40008000600 */
[----:B--2---:R-:W-:-:S13]  /*0ff0*/  PLOP3.LUT P0, PT, PT, PT, UP0, 0x80, 0x0 ;  /* 0x000000000000781c */ /* 0x004fda0003f0f008 */
[----:B------:R-:W-:Y:S05]  /*1000*/  @!P0 BRA `(.L_x_8) ;  /* 0xfffffffc00f08947 */ /* 0x000fea000383ffff */
[----:B------:R-:W-:Y:S01]  /*1010*/  ULDC.64 UR4, c[0x0][0x598] ;  /* 0x0001660000047ab9 */ /* 0x000fe20000000a00 */
[----:B------:R-:W-:Y:S01]  /*1020*/  ULDC.64 UR14, c[0x0][0x208] ;  /* 0x00008200000e7ab9 */ /* 0x000fe20000000a00 */
[----:B------:R-:W-:-:S04]  /*1030*/  ISETP.NE.U32.AND P0, PT, RZ, UR4, PT ;  /* 0x00000004ff007c0c */ /* 0x000fc8000bf05070 */
[----:B------:R-:W-:-:S13]  /*1040*/  ISETP.NE.AND.EX P0, PT, RZ, UR5, PT, P0 ;  /* 0x00000005ff007c0c */ /* 0x000fda000bf05300 */
[----:B------:R-:W-:Y:S05]  /*1050*/  @!P0 BRA `(.L_x_11) ;  /* 0x0000000000208947 */ /* 0x000fea0003800000 */
[----:B-1----:R-:W1:Y:S02]  /*1060*/  LDC.64 R2, c[0x0][0x598] ;  /* 0x00016600ff027b82 */ /* 0x002e640000000a00 */
[----:B-1----:R-:W2:Y:S02]  /*1070*/  LDG.E.64 R2, desc[UR14][R2.64] ;  /* 0x0000000e02027981 */ /* 0x002ea4000c1e1b00 */
[----:B--2---:R-:W-:-:S04]  /*1080*/  ISETP.NE.U32.AND P0, PT, R2, RZ, PT ;  /* 0x000000ff0200720c */ /* 0x004fc80003f05070 */
[----:B------:R-:W-:-:S13]  /*1090*/  ISETP.NE.AND.EX P0, PT, R3, RZ, PT, P0 ;  /* 0x000000ff0300720c */ /* 0x000fda0003f05300 */
[----:B------:R-:W-:Y:S05]  /*10a0*/  @!P0 BRA `(.L_x_11) ;  /* 0x00000000000c8947 */ /* 0x000fea0003800000 */
[----:B------:R-:W2:Y:S02]  /*10b0*/  LD.E R2, desc[UR14][R2.64] ;  /* 0x0000000e02027980 */ /* 0x000ea4000c101900 */
[----:B--2---:R-:W-:Y:S01]  /*10c0*/  R2UR UR20, R2 ;  /* 0x00000000021472ca */ /* 0x004fe200000e0000 */
[----:B------:R-:W-:-:S14]  /*10d0*/  BRA `(.L_x_12) ;  /* 0x0000000000247947 */ /* 0x000fdc0003800000 */
.L_x_11:
[----:B------:R-:W-:Y:S02]  /*10e0*/  ULDC.64 UR4, c[0x0][0x588] ;  /* 0x0001620000047ab9 */ /* 0x000fe40000000a00 */
[----:B------:R-:W-:-:S04]  /*10f0*/  ISETP.NE.U32.AND P0, PT, RZ, UR4, PT ;  /* 0x00000004ff007c0c */ /* 0x000fc8000bf05070 */
[----:B------:R-:W-:-:S13]  /*1100*/  ISETP.NE.AND.EX P0, PT, RZ, UR5, PT, P0 ;  /* 0x00000005ff007c0c */ /* 0x000fda000bf05300 */
[----:B------:R-:W-:Y:S05]  /*1110*/  @!P0 BRA `(.L_x_13) ;  /* 0x0000000000108947 */ /* 0x000fea0003800000 */
[----:B-1----:R-:W1:Y:S02]  /*1120*/  LDC.64 R2, c[0x0][0x588] ;  /* 0x00016200ff027b82 */ /* 0x002e640000000a00 */
[----:B-1----:R-:W2:Y:S02]  /*1130*/  LDG.E R2, desc[UR14][R2.64] ;  /* 0x0000000e02027981 */ /* 0x002ea4000c1e1900 */
[----:B--2---:R-:W-:Y:S01]  /*1140*/  R2UR UR20, R2 ;  /* 0x00000000021472ca */ /* 0x004fe200000e0000 */
[----:B------:R-:W-:-:S14]  /*1150*/  BRA `(.L_x_12) ;  /* 0x0000000000047947 */ /* 0x000fdc0003800000 */
.L_x_13:
[----:B------:R-:W-:-:S05]  /*1160*/  ULDC UR20, c[0x0][0x580] ;  /* 0x0001600000147ab9 */ /* 0x000fca0000000800 */
.L_x_12:
[----:B------:R-:W-:Y:S02]  /*1170*/  ULDC.64 UR4, c[0x0][0x5a0] ;  /* 0x0001680000047ab9 */ /* 0x000fe40000000a00 */
        /* <DEDUP_REMOVED lines=11> */
.L_x_14:
        /* <DEDUP_REMOVED lines=8> */
.L_x_16:
[----:B------:R-:W-:-:S05]  /*12b0*/  ULDC UR21, c[0x0][0x584] ;  /* 0x0001610000157ab9 */ /* 0x000fca0000000800 */
.L_x_15:
[----:B------:R-:W-:-:S13]  /*12c0*/  LOP3.LUT P0, RZ, R0, 0xff, RZ, 0xc0, !PT ;  /* 0x000000ff00ff7812 */ /* 0x000fda000780c0ff */
[----:B------:R-:W-:Y:S05]  /*12d0*/  @!P0 EXIT ;  /* 0x000000000000894d */ /* 0x000fea0003800000 */
[----:B------:R-:W-:Y:S01]  /*12e0*/  ULDC UR4, c[0x0][0x28c] ;  /* 0x0000a30000047ab9 */ /* 0x000fe20000000800 */
[----:B------:R-:W-:Y:S02]  /*12f0*/  ULOP3.LUT UR22, UR13, 0x1, URZ, 0xfc, !UPT ;  /* 0x000000010d167892 */ /* 0x000fe4000f8efc3f */
[----:B------:R-:W-:-:S04]  /*1300*/  UIADD3 UR4, UR4, 0x3f, URZ ;  /* 0x0000003f04047890 */ /* 0x000fc8000fffe03f */
[----:B------:R-:W-:-:S04]  /*1310*/  USHF.R.S32.HI UR5, URZ, 0x1f, UR4 ;  /* 0x0000001f3f057899 */ /* 0x000fc80008011404 */
[----:B------:R-:W-:-:S03]  /*1320*/  ULEA.HI UR5, UR5, UR4, URZ, 0x6 ;  /* 0x0000000405057291 */ /* 0x000fc6000f8f303f */
[----:B------:R-:W-:Y:S01]  /*1330*/  UMOV UR4, URZ ;  /* 0x0000003f00047c82 */ /* 0x000fe20008000000 */
[----:B------:R-:W-:-:S03]  /*1340*/  USHF.R.S32.HI UR9, URZ, 0x6, UR5 ;  /* 0x000000063f097899 */ /* 0x000fc60008011405 */
[----:B------:R-:W-:-:S09]  /*1350*/  UMOV UR5, URZ ;  /* 0x0000003f00057c82 */ /* 0x000fd20008000000 */
.L_x_555:
[----:B------:R-:W-:Y:S01]  /*1360*/  STL [R1+0x450], RZ ;  /* 0x000450ff01007387 */ /* 0x000fe20000100800 */
[----:B--2---:R-:W2:Y:S01]  /*1370*/  S2UR UR18, SR_CgaCtaId ;  /* 0x00000000001279c3 */ /* 0x004ea20000008800 */
[----:B------:R-:W-:Y:S01]  /*1380*/  UMOV UR17, 0x400 ;  /* 0x0000040000117882 */ /* 0x000fe20000000000 */
[----:B------:R-:W-:Y:S01]  /*1390*/  UMOV UR6, URZ ;  /* 0x0000003f00067c82 */ /* 0x000fe20008000000 */
[----:B------:R-:W-:Y:S01]  /*13a0*/  STL [R1+0x44c], RZ ;  /* 0x00044cff01007387 */ /* 0x000fe20000100800 */
[----:B------:R-:W-:Y:S01]  /*13b0*/  UMOV UR7, URZ ;  /* 0x0000003f00077c82 */ /* 0x000fe20008000000 */
[----:B------:R-:W-:Y:S01]  /*13c0*/  UMOV UR8, URZ ;  /* 0x0000003f00087c82 */ /* 0x000fe20008000000 */
[----:B------:R-:W-:Y:S01]  /*13d0*/  UMOV UR23, UR5 ;  /* 0x0000000500177c82 */ /* 0x000fe20008000000 */
[----:B------:R-:W-:Y:S01]  /*13e0*/  STL [R1+0x448], RZ ;  /* 0x000448ff01007387 */ /* 0x000fe20000100800 */
[----:B-1-3--:R-:W1:Y:S01]  /*13f0*/  LDC R2, c[0x0][0x28c] ;  /* 0x0000a300ff027b82 */ /* 0x00ae620000000800 */
[----:B------:R-:W-:-:S02]  /*1400*/  CS2R R236, SRZ ;  /* 0x0000000000ec7805 */ /* 0x000fc4000001ff00 */
[----:B------:R-:W-:Y:S01]  /*1410*/  CS2R R234, SRZ ;  /* 0x0000000000ea7805 */ /* 0x000fe2000001ff00 */
[----:B------:R-:W-:Y:S01]  /*1420*/  STL [R1+0x444], RZ ;  /* 0x000444ff01007387 */ /* 0x000fe20000100800 */
[----:B------:R-:W-:Y:S02]  /*1430*/  CS2R R232, SRZ ;  /* 0x0000000000e87805 */ /* 0x000fe4000001ff00 */
[----:B------:R-:W-:Y:S02]  /*1440*/  CS2R R230, SRZ ;  /* 0x0000000000e67805 */ /* 0x000fe4000001ff00 */
[----:B------:R-:W-:Y:S01]  /*1450*/  CS2R R228, SRZ ;  /* 0x0000000000e47805 */ /* 0x000fe2000001ff00 */
[----:B------:R-:W-:Y:S01]  /*1460*/  STL [R1+0x440], RZ ;  /* 0x000440ff01007387 */ /* 0x000fe20000100800 */
[----:B------:R-:W-:Y:S02]  /*1470*/  CS2R R226, SRZ ;  /* 0x0000000000e27805 */ /* 0x000fe4000001ff00 */
        /* <DEDUP_REMOVED lines=15> */
[----:B-1----:R-:W-:Y:S02]  /*1570*/  ISETP.GE.AND P0, PT, R2, 0x1, PT ;  /* 0x000000010200780c */ /* 0x002fe40003f06270 */
        /* <DEDUP_REMOVED lines=39> */
[----:B0-----:R-:W-:Y:S02]  /*17f0*/  CS2R R16, SRZ ;  /* 0x0000000000107805 */ /* 0x001fe4000001ff00 */
[----:B------:R-:W-:-:S02]  /*1800*/  CS2R R14, SRZ ;  /* 0x00000000000e7805 */ /* 0x000fc4000001ff00 */
[----:B------:R-:W-:Y:S01]  /*1810*/  CS2R R12, SRZ ;  /* 0x00000000000c7805 */ /* 0x000fe2000001ff00 */
[----:B------:R-:W-:Y:S01]  /*1820*/  STL [R1+0x404], RZ ;  /* 0x000404ff01007387 */ /* 0x000fe20000100800 */
[----:B------:R-:W-:Y:S02]  /*1830*/  CS2R R10, SRZ ;  /* 0x00000000000a7805 */ /* 0x000fe4000001ff00 */
[----:B------:R-:W-:Y:S02]  /*1840*/  CS2R R8, SRZ ;  /* 0x0000000000087805 */ /* 0x000fe4000001ff00 */
[----:B------:R-:W-:Y:S01]  /*1850*/  CS2R R6, SRZ ;  /* 0x0000000000067805 */ /* 0x000fe2000001ff00 */
[----:B------:R-:W-:Y:S01]  /*1860*/  STL [R1+0x400], RZ ;  /* 0x000400ff01007387 */ /* 0x000fe20000100800 */
[----:B------:R-:W-:Y:S01]  /*1870*/  CS2R R4, SRZ ;  /* 0x0000000000047805 */ /* 0x000fe2000001ff00 */
[----:B------:R-:W-:Y:S01]  /*1880*/  IMAD.MOV.U32 R3, RZ, RZ, RZ ;  /* 0x000000ffff037224 */ /* 0x000fe200078e00ff */
[----:B------:R-:W-:Y:S01]  /*1890*/  CS2R R24, SRZ ;  /* 0x0000000000187805 */ /* 0x000fe2000001ff00 */
[----:B------:R-:W-:Y:S01]  /*18a0*/  STL [R1+0x3fc], RZ ;  /* 0x0003fcff01007387 */ /* 0x000fe20000100800 */
[----:B------:R-:W-:-:S02]  /*18b0*/  CS2R R26, SRZ ;  /* 0x00000000001a7805 */ /* 0x000fc4000001ff00 */
[----:B------:R-:W-:Y:S02]  /*18c0*/  CS2R R28, SRZ ;  /* 0x00000000001c7805 */ /* 0x000fe4000001ff00 */
[----:B------:R-:W-:Y:S01]  /*18d0*/  CS2R R30, SRZ ;  /* 0x00000000001e7805 */ /* 0x000fe2000001ff00 */
[----:B------:R-:W-:Y:S01]  /*18e0*/  STL [R1+0x3f8], RZ ;  /* 0x0003f8ff01007387 */ /* 0x000fe20000100800 */
[----:B------:R-:W-:Y:S02]  /*18f0*/  CS2R R32, SRZ ;  /* 0x0000000000207805 */ /* 0x000fe4000001ff00 */
[----:B------:R-:W-:Y:S02]  /*1900*/  CS2R R34, SRZ ;  /* 0x0000000000227805 */ /* 0x000fe4000001ff00 */
        /* <DEDUP_REMOVED lines=77> */
[----:B------:R-:W-:Y:S04]  /*1de0*/  STL [R1+0x3a8], RZ ;  /* 0x0003a8ff01007387 */ /* 0x000fe80000100800 */
        /* <DEDUP_REMOVED lines=106> */
[----:B------:R-:W-:Y:S04]  /*2490*/  STL [R1], RZ ;  /* 0x000000ff01007387 */ /* 0x000fe80000100800 */
        /* <DEDUP_REMOVED lines=39> */
[----:B------:R-:W-:Y:S01]  /*2710*/  STL [R1+0xa0], RZ ;  /* 0x0000a0ff01007387 */ /* 0x000fe20000100800 */
[----:B------:R-:W0:Y:S03]  /*2720*/  S2R R0, SR_TID.X ;  /* 0x0000000000007919 */ /* 0x000e260000002100 */
        /* <DEDUP_REMOVED lines=8> */
[----:B0-----:R-:W-:-:S03]  /*27b0*/  LOP3.LUT R0, R0, 0x80, RZ, 0xc0, !PT ;  /* 0x0000008000007812 */ /* 0x001fc600078ec0ff */
[----:B------:R-:W-:Y:S01]  /*27c0*/  STL [R1+0xc4], RZ ;  /* 0x0000c4ff01007387 */ /* 0x000fe20000100800 */
[----:B------:R-:W-:-:S03]  /*27d0*/  SHF.R.U32.HI R0, RZ, 0x7, R0 ;  /* 0x00000007ff007819 */ /* 0x000fc60000011600 */
        /* <DEDUP_REMOVED lines=33> */
[----:B------:R-:W0:Y:S04]  /*29f0*/  SHFL.IDX PT, R0, R0, RZ, 0x1f ;  /* 0x00001fff00007589 */ /* 0x000e2800000e0000 */
[----:B------:R1:W-:Y:S04]  /*2a00*/  STL [R1+0x14c], RZ ;  /* 0x00014cff01007387 */ /* 0x0003e80000100800 */
[----:B------:R1:W-:Y:S04]  /*2a10*/  STL [R1+0x150], RZ ;  /* 0x000150ff01007387 */ /* 0x0003e80000100800 */
[----:B------:R1:W-:Y:S04]  /*2a20*/  STL [R1+0x154], RZ ;  /* 0x000154ff01007387 */ /* 0x0003e80000100800 */
[----:B------:R1:W-:Y:S04]  /*2a30*/  STL [R1+0x158], RZ ;  /* 0x000158ff01007387 */ /* 0x0003e80000100800 */
[----:B------:R1:W-:Y:S04]  /*2a40*/  STL [R1+0x15c], RZ ;  /* 0x00015cff01007387 */ /* 0x0003e80000100800 */
[----:B------:R1:W-:Y:S01]  /*2a50*/  STL [R1+0x160], RZ ;  /* 0x000160ff01007387 */ /* 0x0003e20000100800 */
[----:B0-----:R-:W-:Y:S01]  /*2a60*/  R2UR UR12, R0 ;  /* 0x00000000000c72ca */ /* 0x001fe200000e0000 */
[----:B------:R-:W-:-:S02]  /*2a70*/  IMAD.U32 R0, RZ, RZ, UR4 ;  /* 0x00000004ff007e24 */ /* 0x000fc4000f8e00ff */
[----:B------:R1:W-:Y:S04]  /*2a80*/  STL [R1+0x164], RZ ;  /* 0x000164ff01007387 */ /* 0x0003e80000100800 */
[----:B------:R1:W-:Y:S04]  /*2a90*/  STL [R1+0x168], RZ ;  /* 0x000168ff01007387 */ /* 0x0003e80000100800 */
[----:B------:R1:W-:Y:S02]  /*2aa0*/  STL [R1+0x16c], RZ ;  /* 0x00016cff01007387 */ /* 0x0003e40000100800 */
[----:B------:R-:W-:-:S02]  /*2ab0*/  ULEA.HI UR11, UR12, UR12, URZ, 0x1 ;  /* 0x0000000c0c0b7291 */ /* 0x000fc4000f8f083f */
[----:B------:R1:W-:Y:S02]  /*2ac0*/  STL [R1+0x170], RZ ;  /* 0x000170ff01007387 */ /* 0x0003e40000100800 */
[----:B------:R-:W-:Y:S02]  /*2ad0*/  ULOP3.LUT UR16, UR11, 0xffffe, URZ, 0xc0, !UPT ;  /* 0x000ffffe0b107892 */ /* 0x000fe4000f8ec03f */
[----:B------:R1:W-:Y:S01]  /*2ae0*/  STL [R1+0x174], RZ ;  /* 0x000174ff01007387 */ /* 0x0003e20000100800 */
[----:B--2---:R-:W-:Y:S02]  /*2af0*/  ULEA UR11, UR18, UR17, 0x18 ;  /* 0x00000011120b7291 */ /* 0x004fe4000f8ec03f */
[----:B------:R-:W-:Y:S01]  /*2b00*/  UIADD3 UR16, UR12, -UR16, URZ ;  /* 0x800000100c107290 */ /* 0x000fe2000fffe03f */
[----:B------:R1:W-:Y:S03]  /*2b10*/  STL [R1+0x178], RZ ;  /* 0x000178ff01007387 */ /* 0x0003e60000100800 */
[----:B------:R-:W-:Y:S01]  /*2b20*/  ULEA UR16, UR16, UR11, 0xc ;  /* 0x0000000b10107291 */ /* 0x000fe2000f8e603f */
[----:B------:R1:W-:Y:S03]  /*2b30*/  STL [R1+0x17c], RZ ;  /* 0x00017cff01007387 */ /* 0x0003e60000100800 */
[----:B------:R-:W-:Y:S01]  /*2b40*/  UIADD3 UR16, UR16, 0x180, URZ ;  /* 0x0000018010107890 */ /* 0x000fe2000fffe03f */
[----:B------:R1:W-:Y:S03]  /*2b50*/  STL [R1+0x180], RZ ;  /* 0x000180ff01007387 */ /* 0x0003e60000100800 */
[----:B------:R-:W-:Y:S01]  /*2b60*/  USHF.R.U32.HI UR12, URZ, 0x4, UR16 ;  /* 0x000000043f0c7899 */ /* 0x000fe20008011610 */
[----:B------:R1:W-:Y:S03]  /*2b70*/  STL [R1+0x184], RZ ;  /* 0x000184ff01007387 */ /* 0x0003e60000100800 */
[----:B------:R-:W-:Y:S01]  /*2b80*/  ULOP3.LUT UR12, UR12, 0x3fff, URZ, 0xc0, !UPT ;  /* 0x00003fff0c0c7892 */ /* 0x000fe2000f8ec03f */
[----:B------:R1:W-:Y:S04]  /*2b90*/  STL [R1+0x188], RZ ;  /* 0x000188ff01007387 */ /* 0x0003e80000100800 */
        /* <DEDUP_REMOVED lines=28> */
[----:B------:R1:W-:Y:S01]  /*2d60*/  STL [R1+0x1fc], RZ ;  /* 0x0001fcff01007387 */ /* 0x0003e20000100800 */
[----:B------:R-:W-:Y:S05]  /*2d70*/  @!P0 BRA `(.L_x_17) ;  /* 0x0000004000c08947 */ /* 0x000fea0003800000 */
[----:B------:R-:W-:-:S06]  /*2d80*/  UISETP.NE.AND UP0, UPT, UR22, 0x3, UPT ;  /* 0x000000031600788c */ /* 0x000fcc000bf05270 */
[----:B------:R-:W-:-:S13]  /*2d90*/  PLOP3.LUT P1, PT, PT, PT, UP0, 0x80, 0x0 ;  /* 0x000000000000781c */ /* 0x000fda0003f2f008 */
[----:B------:R-:W-:Y:S05]  /*2da0*/  @!P1 BRA `(.L_x_18) ;  /* 0x0000000000049947 */ /* 0x000fea0003800000 */
[----:B------:R-:W-:Y:S01]  /*2db0*/  BPT.TRAP 0x1 ;  /* 0x000000040000795c */ /* 0x000fe20000300000 */
.L_x_18:
[----:B------:R-:W-:Y:S01]  /*2dc0*/  ULEA UR6, UR5, UR11, 0x3 ;  /* 0x0000000b05067291 */ /* 0x000fe2000f8e183f */
[----:B------:R-:W-:-:S05]  /*2dd0*/  IMAD.U32 R0, RZ, RZ, UR4 ;  /* 0x00000004ff007e24 */ /* 0x000fca000f8e00ff */
[----:B------:R-:W-:-:S04]  /*2de0*/  SHF.L.U32 R0, R0, 0x1f, RZ ;  /* 0x0000001f00007819 */ /* 0x000fc800000006ff */
[----:B------:R0:W2:Y:S01]  /*2df0*/  SYNCS.PHASECHK.TRANS64.TRYWAIT P0, [UR6], R0 ;  /* 0x00000000ff0075a7 */ /* 0x0000a20008000146 */
[----:B------:R-:W-:Y:S05]  /*2e00*/  @!P1 BRA `(.L_x_19) ;  /* 0x0000000000049947 */ /* 0x000fea0003800000 */
[----:B------:R-:W-:Y:S01]  /*2e10*/  BPT.TRAP 0x1 ;  /* 0x000000040000795c */ /* 0x000fe20000300000 */
.L_x_19:
[----:B--2---:R-:W-:Y:S05]  /*2e20*/  @P0 BRA `(.L_x_20) ;  /* 0x0000000000080947 */ /* 0x004fea0003800000 */
[----:B------:R-:W2:Y:S02]  /*2e30*/  SYNCS.PHASECHK.TRANS64.TRYWAIT P0, [UR6], R0 ;  /* 0x00000000ff0075a7 */ /* 0x000ea40008000146 */
[----:B--2---:R-:W-:Y:S05]  /*2e40*/  @!P0 BRA `(.L_x_21) ;  /* 0x0000022800308947 */ /* 0x004fea0003800000 */
.L_x_20:
[----:B------:R-:W-:Y:S01]  /*2e50*/  UIADD3 UR6, UR11, 0x1c180, URZ ;  /* 0x0001c1800b067890 */ /* 0x000fe2000fffe03f */
[----:B------:R-:W-:Y:S01]  /*2e60*/  WARPGROUP.ARRIVE ;  /* 0x00000000000079c5 */ /* 0x000fe20000000000 */
[----:B------:R-:W-:Y:S02]  /*2e70*/  ULOP3.LUT UR7, UR12, 0x10000, URZ, 0xfc, !UPT ;  /* 0x000100000c077892 */ /* 0x000fe4000f8efc3f */
[----:B------:R-:W-:Y:S02]  /*2e80*/  USHF.R.U32.HI UR6, URZ, 0x4, UR6 ;  /* 0x000000043f067899 */ /* 0x000fe40008011606 */
[----:B------:R-:W-:Y:S02]  /*2e90*/  ULEA UR7, UR5, UR7, 0xa ;  /* 0x0000000705077291 */ /* 0x000fe4000f8e503f */
[----:B------:R-:W-:Y:S01]  /*2ea0*/  ULOP3.LUT UR6, UR6, 0x3fff, URZ, 0xc0, !UPT ;  /* 0x00003fff06067892 */ /* 0x000fe2000f8ec03f */
[----:B------:R-:W-:Y:S01]  /*2eb0*/  UMOV UR17, 0x80000020 ;  /* 0x8000002000117882 */ /* 0x000fe20000000000 */
[----:B------:R-:W-:-:S02]  /*2ec0*/  UMOV UR19, 0x80000020 ;  /* 0x8000002000137882 */ /* 0x000fc40000000000 */
[----:B------:R-:W-:Y:S01]  /*2ed0*/  ULOP3.LUT UR6, UR6, 0x10000, URZ, 0xfc, !UPT ;  /* 0x0001000006067892 */ /* 0x000fe2000f8efc3f */
[----:B------:R-:W-:-:S03]  /*2ee0*/  UMOV UR16, UR7 ;  /* 0x0000000700107c82 */ /* 0x000fc60008000000 */
[----:B------:R-:W-:-:S03]  /*2ef0*/  ULEA UR8, UR5, UR6, 0xa ;  /* 0x0000000605087291 */ /* 0x000fc6000f8e503f */
[----:B------:R-:W-:-:S04]  /*2f00*/  UMOV UR6, 0x2 ;  /* 0x0000000200067882 */ /* 0x000fc80000000000 */
[----:B------:R-:W-:Y:S02]  /*2f10*/  UMOV UR18, UR8 ;  /* 0x0000000800127c82 */ /* 0x000fe40008000000 */
[----:B------:R-:W-:Y:S01]  /*2f20*/  QGMMA.64x256x32.F32.E4M3.E4M3 R24, gdesc[UR16], RZ, !UPT, gsb0 ;  /* 0x03e00000101879f3 */ /* 0x000fe2000c0008ff */
[----:B------:R-:W-:Y:S01]  /*2f30*/  UIADD3 UR16, UR7, 0x200, URZ ;  /* 0x0000020007107890 */ /* 0x000fe2000fffe03f */
[----:B------:R-:W-:Y:S01]  /*2f40*/  UMOV UR17, 0x80000020 ;  /* 0x8000002000117882 */ /* 0x000fe20000000000 */
[----:B------:R-:W-:Y:S02]  /*2f50*/  WARPGROUP.DEPBAR.LE gsb0, 0x0 ;  /* 0x00008000000079c5 */ /* 0x000fe40000010000 */
[----:B------:R-:W-:Y:S04]  /*2f60*/  STL.64 [R1], R24 ;  /* 0x0000001801007387 */ /* 0x000fe80000100a00 */
[----:B------:R-:W-:Y:S04]  /*2f70*/  STL.64 [R1+0x8], R26 ;  /* 0x0000081a01007387 */ /* 0x000fe80000100a00 */
        /* <DEDUP_REMOVED lines=61> */
[----:B------:R3:W-:Y:S02]  /*3350*/  STL.64 [R1+0x1f8], R150 ;  /* 0x0001f89601007387 */ /* 0x0007e40000100a00 */
[----:B---3--:R-:W-:-:S06]  /*3360*/  WARPGROUP.ARRIVE ;  /* 0x00000000000079c5 */ /* 0x008fcc0000000000 */
[----:B------:R-:W-:Y:S03]  /*3370*/  QGMMA.64x256x32.F32.E4M3.E4M3 R24, gdesc[UR16], RZ, !UPT, gsb0 ;  /* 0x03e00000101879f3 */ /* 0x000fe6000c0008ff */
[----:B------:R-:W-:Y:S02]  /*3380*/  WARPGROUP.DEPBAR.LE gsb0, 0x0 ;  /* 0x00008000000079c5 */ /* 0x000fe40000010000 */
        /* <DEDUP_REMOVED lines=21> */
[----:B------:R3:W-:Y:S04]  /*34e0*/  STL.64 [R1+0x478], R108 ;  /* 0x0004786c01007387 */ /* 0x0007e80000100a00 */
        /* <DEDUP_REMOVED lines=70> */
[----:B---3--:R-:W3:Y:S04]  /*3950*/  LDL.LU.64 R108, [R1] ;  /* 0x00000000016c7983 */ /* 0x008ee80000300a00 */
[----:B------:R-:W3:Y:S04]  /*3960*/  LDL.LU.64 R110, [R1+0x8] ;  /* 0x00000800016e7983 */ /* 0x000ee80000300a00 */
        /* <DEDUP_REMOVED lines=61> */
[----:B------:R-:W3:Y:S01]  /*3d40*/  LDL.LU.64 R234, [R1+0x1f8] ;  /* 0x0001f80001ea7983 */ /* 0x000ee20000300a00 */
[----:B------:R-:W-:-:S02]  /*3d50*/  UIADD3 UR16, UR7, 0x2, URZ ;  /* 0x0000000207107890 */ /* 0x000fc4000fffe03f */
[----:B------:R-:W-:Y:S01]  /*3d60*/  UIADD3 UR18, UR8, 0x2, URZ ;  /* 0x0000000208127890 */ /* 0x000fe2000fffe03f */
[----:B------:R-:W-:Y:S01]  /*3d70*/  STL [R1+0x338], RZ ;  /* 0x000338ff01007387 */ /* 0x000fe20000100800 */
[----:B------:R-:W-:Y:S01]  /*3d80*/  UMOV UR17, 0x80000020 ;  /* 0x8000002000117882 */ /* 0x000fe20000000000 */
[----:B------:R-:W-:Y:S02]  /*3d90*/  UMOV UR19, 0x80000020 ;  /* 0x8000002000137882 */ /* 0x000fe40000000000 */
        /* <DEDUP_REMOVED lines=25> */
[----:B---3--:R-:W-:-:S06]  /*3f30*/  WARPGROUP.ARRIVE ;  /* 0x00000000000079c5 */ /* 0x008fcc0000000000 */
[----:B------:R-:W-:Y:S03]  /*3f40*/  QGMMA.64x256x32.F32.E4M3.E4M3 R108, gdesc[UR16], R108, gsb0 ;  /* 0x03e00000106c79f3 */ /* 0x000fe6000800086c */
[----:B------:R-:W-:Y:S02]  /*3f50*/  WARPGROUP.DEPBAR.LE gsb0, 0x0 ;  /* 0x00008000000079c5 */ /* 0x000fe40000010000 */
[----:B------:R-:W-:Y:S01]  /*3f60*/  STL.64 [R1], R108 ;  /* 0x0000006c01007387 */ /* 0x000fe20000100a00 */
[----:B------:R-:W-:Y:S01]  /*3f70*/  UIADD3 UR16, UR7, 0x202, URZ ;  /* 0x0000020207107890 */ /* 0x000fe2000fffe03f */
[----:B------:R-:W-:Y:S02]  /*3f80*/  IMAD.MOV.U32 R2, RZ, RZ, R234 ;  /* 0x000000ffff027224 */ /* 0x000fe400078e00ea */
[----:B------:R-:W-:Y:S01]  /*3f90*/  STL.64 [R1+0x8], R110 ;  /* 0x0000086e01007387 */ /* 0x000fe20000100a00 */
[----:B------:R-:W-:Y:S01]  /*3fa0*/  UMOV UR17, 0x80000020 ;  /* 0x8000002000117882 */ /* 0x000fe20000000000 */
[----:B------:R-:W-:Y:S01]  /*3fb0*/  ULDC UR7, c[0x0][0x50c] ;  /* 0x0001430000077ab9 */ /* 0x000fe20000000800 */
[----:B0-2---:R-:W-:Y:S01]  /*3fc0*/  IMAD.MOV.U32 R0, RZ, RZ, R235 ;  /* 0x000000ffff007224 */ /* 0x005fe200078e00eb */
        /* <DEDUP_REMOVED lines=62> */
[----:B0-----:R-:W3:Y:S04]  /*43b0*/  LDL.LU.64 R150, [R1+0x520] ;  /* 0x0005200001967983 */ /* 0x001ee80000300a00 */
        /* <DEDUP_REMOVED lines=21> */
[----:B------:R-:W-:Y:S01]  /*4510*/  UISETP.NE.AND UP0, UPT, UR7, 0x2, UPT ;  /* 0x000000020700788c */ /* 0x000fe2000bf05270 */
[----:B------:R-:W-:-:S02]  /*4520*/  CS2R R236, SRZ ;  /* 0x0000000000ec7805 */ /* 0x000fc4000001ff00 */
[----:B--2---:R-:W-:Y:S01]  /*4530*/  CS2R R234, SRZ ;  /* 0x0000000000ea7805 */ /* 0x004fe2000001ff00 */
[----:B------:R0:W-:Y:S01]  /*4540*/  STL [R1+0x2d0], RZ ;  /* 0x0002d0ff01007387 */ /* 0x0001e20000100800 */
[----:B------:R-:W-:Y:S01]  /*4550*/  USEL UR7, URZ, 0x1, UP0 ;  /* 0x000000013f077887 */ /* 0x000fe20008000000 */
[----:B------:R-:W-:Y:S02]  /*4560*/  CS2R R232, SRZ ;  /* 0x0000000000e87805 */ /* 0x000fe4000001ff00 */
[----:B------:R-:W-:Y:S01]  /*4570*/  CS2R R230, SRZ ;  /* 0x0000000000e67805 */ /* 0x000fe2000001ff00 */
[----:B------:R0:W-:Y:S01]  /*4580*/  STL [R1+0x2cc], RZ ;  /* 0x0002ccff01007387 */ /* 0x0001e20000100800 */
[----:B------:R-:W-:Y:S02]  /*4590*/  CS2R R228, SRZ ;  /* 0x0000000000e47805 */ /* 0x000fe4000001ff00 */
[----:B------:R-:W-:Y:S02]  /*45a0*/  CS2R R226, SRZ ;  /* 0x0000000000e27805 */ /* 0x000fe4000001ff00 */
[----:B------:R-:W-:Y:S01]  /*45b0*/  ISETP.NE.AND P0, PT, RZ, UR7, PT ;  /* 0x00000007ff007c0c */ /* 0x000fe2000bf05270 */
[----:B------:R0:W-:Y:S01]  /*45c0*/  STL [R1+0x2c8], RZ ;  /* 0x0002c8ff01007387 */ /* 0x0001e20000100800 */
[----:B------:R-:W-:-:S02]  /*45d0*/  CS2R R224, SRZ ;  /* 0x0000000000e07805 */ /* 0x000fc4000001ff00 */
[----:B------:R-:W-:Y:S02]  /*45e0*/  CS2R R222, SRZ ;  /* 0x0000000000de7805 */ /* 0x000fe4000001ff00 */
[----:B------:R-:W-:Y:S01]  /*45f0*/  CS2R R220, SRZ ;  /* 0x0000000000dc7805 */ /* 0x000fe2000001ff00 */
[----:B------:R0:W-:Y:S01]  /*4600*/  STL [R1+0x2c4], RZ ;  /* 0x0002c4ff01007387 */ /* 0x0001e20000100800 */
[----:B------:R-:W-:Y:S02]  /*4610*/  CS2R R218, SRZ ;  /* 0x0000000000da7805 */ /* 0x000fe4000001ff00 */
[----:B------:R-:W-:Y:S02]  /*4620*/  CS2R R216, SRZ ;  /* 0x0000000000d87805 */ /* 0x000fe4000001ff00 */
[----:B------:R-:W-:Y:S01]  /*4630*/  CS2R R214, SRZ ;  /* 0x0000000000d67805 */ /* 0x000fe2000001ff00 */
        /* <DEDUP_REMOVED lines=54> */
[----:B------:R-:W-:Y:S01]  /*49a0*/  CS2R R4, SRZ ;  /* 0x0000000000047805 */ /* 0x000fe2000001ff00 */
[----:B------:R-:W-:Y:S01]  /*49b0*/  IMAD.MOV.U32 R3, RZ, RZ, RZ ;  /* 0x000000ffff037224 */ /* 0x000fe200078e00ff */
        /* <DEDUP_REMOVED lines=35> */
[----:B---3--:R-:W-:-:S06]  /*4bf0*/  WARPGROUP.ARRIVE ;  /* 0x00000000000079c5 */ /* 0x008fcc0000000000 */
[----:B------:R-:W-:Y:S03]  /*4c00*/  QGMMA.64x256x32.F32.E4M3.E4M3 R24, gdesc[UR16], R24, gsb0 ;  /* 0x03e00000101879f3 */ /* 0x000fe60008000818 */
[----:B------:R-:W-:Y:S02]  /*4c10*/  WARPGROUP.DEPBAR.LE gsb0, 0x0 ;  /* 0x00008000000079c5 */ /* 0x000fe40000010000 */
[----:B0-----:R-:W-:Y:S05]  /*4c20*/  @!P0 BRA `(.L_x_22) ;  /* 0x0000002000f88947 */ /* 0x001fea0003800000 */
[----:B------:R-:W2:Y:S04]  /*4c30*/  LDL R3, [R1] ;  /* 0x0000000001037983 */ /* 0x000ea80000100800 */
[----:B------:R-:W3:Y:S04]  /*4c40*/  LDL R4, [R1+0x4] ;  /* 0x0000040001047983 */ /* 0x000ee80000100800 */
[----:B------:R-:W4:Y:S04]  /*4c50*/  LDL R5, [R1+0x8] ;  /* 0x0000080001057983 */ /* 0x000f280000100800 */
[----:B------:R-:W5:Y:S04]  /*4c60*/  LDL R6, [R1+0xc] ;  /* 0x00000c0001067983 */ /* 0x000f680000100800 */
        /* <DEDUP_REMOVED lines=101> */
[----:B------:R0:W-:Y:S04]  /*52c0*/  STL [R1+0x4c4], R131 ;  /* 0x0004c48301007387 */ /* 0x0001e80000100800 */
[----:B0-----:R-:W5:Y:S04]  /*52d0*/  LDL R131, [R1+0x1a4] ;  /* 0x0001a40001837983 */ /* 0x001f680000100800 */
        /* <DEDUP_REMOVED lines=39> */
[----:B0-----:R-:W5:Y:S01]  /*5550*/  LDL R151, [R1+0x1f4] ;  /* 0x0001f40001977983 */ /* 0x001f620000100800 */
[----:B------:R-:W-:-:S01]  /*5560*/  FADD R2, RZ, R2 ;  /* 0x00000002ff027221 */ /* 0x000fc20000000000 */
[----:B------:R-:W-:Y:S01]  /*5570*/  FADD R0, RZ, R0 ;  /* 0x00000000ff007221 */ /* 0x000fe20000000000 */
[----:B--2---:R-:W-:-:S01]  /*5580*/  FADD R3, RZ, R3 ;  /* 0x00000003ff037221 */ /* 0x004fc20000000000 */
[----:B---3--:R-:W-:Y:S01]  /*5590*/  FADD R4, RZ, R4 ;  /* 0x00000004ff047221 */ /* 0x008fe20000000000 */
[----:B----4-:R-:W-:-:S01]  /*55a0*/  FADD R5, RZ, R5 ;  /* 0x00000005ff057221 */ /* 0x010fc20000000000 */
[----:B-----5:R-:W-:Y:S01]  /*55b0*/  FADD R6, RZ, R6 ;  /* 0x00000006ff067221 */ /* 0x020fe20000000000 */
[----:B------:R-:W-:-:S01]  /*55c0*/  FADD R7, RZ, R7 ;  /* 0x00000007ff077221 */ /* 0x000fc20000000000 */
[----:B------:R-:W-:Y:S01]  /*55d0*/  FADD R8, RZ, R8 ;  /* 0x00000008ff087221 */ /* 0x000fe20000000000 */
        /* <DEDUP_REMOVED lines=13> */
[----:B------:R-:W2:Y:S01]  /*56b0*/  LDL.LU R131, [R1+0x4c4] ;  /* 0x0004c40001837983 */ /* 0x000ea20000300800 */
        /* <DEDUP_REMOVED lines=13> */
[----:B------:R-:W3:Y:S01]  /*5790*/  LDL.LU R132, [R1+0x4c0] ;  /* 0x0004c00001847983 */ /* 0x000ee20000300800 */
        /* <DEDUP_REMOVED lines=16> */
[----:B------:R0:W-:Y:S01]  /*58a0*/  STL [R1+0x200], R133 ;  /* 0x0002008501007387 */ /* 0x0001e20000100800 */
        /* <DEDUP_REMOVED lines=9> */
[----:B0-----:R-:W4:Y:S01]  /*5940*/  LDL.LU R133, [R1+0x4bc] ;  /* 0x0004bc0001857983 */ /* 0x001f220000300800 */
[----:B------:R-:W-:-:S01]  /*5950*/  FADD R184, RZ, R184 ;  /* 0x000000b8ffb87221 */ /* 0x000fc20000000000 */
[----:B------:R-:W-:Y:S01]  /*5960*/  FADD R185, RZ, R185 ;  /* 0x000000b9ffb97221 */ /* 0x000fe20000000000 */
[----:B------:R-:W-:-:S01]  /*5970*/  FADD R186, RZ, R186 ;  /* 0x000000baffba7221 */ /* 0x000fc20000000000 */
        /* <DEDUP_REMOVED lines=10> */
[----:B0-----:R-:W5:Y:S01]  /*5a20*/  LDL.LU R134, [R1+0x4b8] ;  /* 0x0004b80001867983 */ /* 0x001f620000300800 */
        /* <DEDUP_REMOVED lines=52> */
[----:B0-----:R-:W5:Y:S04]  /*5d70*/  LDL.LU R138, [R1+0x4a8] ;  /* 0x0004a800018a7983 */ /* 0x001f680000300800 */
[----:B------:R0:W-:Y:S01]  /*5d80*/  STL [R1+0x218], R139 ;  /* 0x0002188b01007387 */ /* 0x0001e20000100800 */
[----:B------:R-:W-:-:S03]  /*5d90*/  FADD R140, RZ, R140 ;  /* 0x0000008cff8c7221 */ /* 0x000fc60000000000 */
        /* <DEDUP_REMOVED lines=34> */
[----:B------:R0:W-:Y:S04]  /*5fc0*/  STL [R1+0x248], R151 ;  /* 0x0002489701007387 */ /* 0x0001e80000100800 */
[----:B0-----:R-:W5:Y:S04]  /*5fd0*/  LDL.LU R151, [R1+0x474] ;  /* 0x0004740001977983 */ /* 0x001f680000300800 */
[----:B------:R0:W-:Y:S04]  /*5fe0*/  STL [R1+0x24c], R2 ;  /* 0x00024c0201007387 */ /* 0x0001e80000100800 */
[----:B------:R1:W-:Y:S01]  /*5ff0*/  STL [R1+0x250], R0 ;  /* 0x0002500001007387 */ /* 0x0003e20000100800 */
[----:B0-----:R-:W-:-:S01]  /*6000*/  FADD R2, RZ, R24 ;  /* 0x00000018ff027221 */ /* 0x001fc20000000000 */
[----:B-1----:R-:W-:-:S04]  /*6010*/  FADD R0, RZ, R25 ;  /* 0x00000019ff007221 */ /* 0x002fc80000000000 */
        /* <DEDUP_REMOVED lines=211> */
[----:B--2---:R-:W-:-:S04]  /*6d50*/  FADD R0, RZ, R131 ;  /* 0x00000083ff007221 */ /* 0x004fc80000000000 */
[----:B------:R3:W-:Y:S04]  /*6d60*/  STL [R1+0x3fc], R2 ;  /* 0x0003fc0201007387 */ /* 0x0007e80000100800 */
[----:B------:R4:W-:Y:S01]  /*6d70*/  STL [R1+0x400], R0 ;  /* 0x0004000001007387 */ /* 0x0009e20000100800 */
[----:B---3--:R-:W-:-:S01]  /*6d80*/  FADD R2, RZ, R132 ;  /* 0x00000084ff027221 */ /* 0x008fc20000000000 */
[----:B----4-:R-:W-:-:S04]  /*6d90*/  FADD R0, RZ, R133 ;  /* 0x00000085ff007221 */ /* 0x010fc80000000000 */
[----:B------:R5:W-:Y:S04]  /*6da0*/  STL [R1+0x404], R2 ;  /* 0x0004040201007387 */ /* 0x000be80000100800 */
[----:B------:R0:W-:Y:S01]  /*6db0*/  STL [R1+0x408], R0 ;  /* 0x0004080001007387 */ /* 0x0001e20000100800 */
[----:B-----5:R-:W-:-:S01]  /*6dc0*/  FADD R2, RZ, R134 ;  /* 0x00000086ff027221 */ /* 0x020fc20000000000 */
[----:B0-----:R-:W-:-:S04]  /*6dd0*/  FADD R0, RZ, R135 ;  /* 0x00000087ff007221 */ /* 0x001fc80000000000 */
        /* <DEDUP_REMOVED lines=34> */
[----:B------:R-:W-:-:S05]  /*7000*/  UMOV UR6, URZ ;  /* 0x0000003f00067c82 */ /* 0x000fca0008000000 */
.L_x_22:
[----:B------:R-:W-:-:S04]  /*7010*/  UIADD3 UR23, UR5, 0x1, URZ ;  /* 0x0000000105177890 */ /* 0x000fc8000fffe03f */
[----:B------:R-:W-:-:S04]  /*7020*/  UISETP.NE.AND UP0, UPT, UR23, 0x7, UPT ;  /* 0x000000071700788c */ /* 0x000fc8000bf05270 */
[----:B------:R-:W-:Y:S02]  /*7030*/  USEL UR8, URZ, 0x1, UP0 ;  /* 0x000000013f087887 */ /* 0x000fe40008000000 */
[----:B------:R-:W-:Y:S02]  /*7040*/  USEL UR23, UR23, URZ, UP0 ;  /* 0x0000003f17177287 */ /* 0x000fe40008000000 */
[----:B------:R-:W-:-:S06]  /*7050*/  ULOP3.LUT UR8, UR4, UR8, URZ, 0x3c, !UPT ;  /* 0x0000000804087292 */ /* 0x000fcc000f8e3c3f */
[----:B0-----:R-:W-:Y:S01]  /*7060*/  IMAD.U32 R0, RZ, RZ, UR8 ;  /* 0x00000008ff007e24 */ /* 0x001fe2000f8e00ff */
[----:B------:R-:W-:-:S06]  /*7070*/  UMOV UR8, 0x1 ;  /* 0x0000000100087882 */ /* 0x000fcc0000000000 */
.L_x_17:
[----:B------:R-:W-:-:S04]  /*7080*/  UISETP.LT.AND UP0, UPT, UR9, 0x1, UPT ;  /* 0x000000010900788c */ /* 0x000fc8000bf01270 */
[----:B------:R-:W-:-:S04]  /*7090*/  USEL UR16, UR9, 0x1, UP0 ;  /* 0x0000000109107887 */ /* 0x000fc80008000000 */
[----:B------:R-:W-:-:S04]  /*70a0*/  UIADD3 UR16, UR9, -UR16, URZ ;  /* 0x8000001009107290 */ /* 0x000fc8000fffe03f */
[----:B------:R-:W-:-:S06]  /*70b0*/  UISETP.GE.AND UP0, UPT, UR16, 0x1, UPT ;  /* 0x000000011000788c */ /* 0x000fcc000bf06270 */
[----:B------:R-:W-:-:S13]  /*70c0*/  PLOP3.LUT P0, PT, PT, PT, UP0, 0x80, 0x0 ;  /* 0x000000000000781c */ /* 0x000fda0003f0f008 */
[----:B------:R-:W-:Y:S05]  /*70d0*/  @!P0 BRA `(.L_x_23) ;  /* 0x0000006000688947 */ /* 0x000fea0003800000 */
[----:B------:R-:W-:Y:S01]  /*70e0*/  UMOV UR24, UR16 ;  /* 0x0000001000187c82 */ /* 0x000fe20008000000 */
[----:B------:R-:W-:Y:S01]  /*70f0*/  UMOV UR25, UR5 ;  /* 0x0000000500197c82 */ /* 0x000fe20008000000 */
[----:B------:R-:W-:-:S05]  /*7100*/  ULDC UR26, c[0x0][0x50c] ;  /* 0x00014300001a7ab9 */ /* 0x000fca0000000800 */
.L_x_31:
[----:B------:R-:W-:-:S06]  /*7110*/  UISETP.NE.AND UP0, UPT, UR22, 0x3, UPT ;  /* 0x000000031600788c */ /* 0x000fcc000bf05270 */
[----:B------:R-:W-:-:S13]  /*7120*/  PLOP3.LUT P1, PT, PT, PT, UP0, 0x80, 0x0 ;  /* 0x000000000000781c */ /* 0x000fda0003f2f008 */
[----:B------:R-:W-:Y:S05]  /*7130*/  @!P1 BRA `(.L_x_24) ;  /* 0x0000000000049947 */ /* 0x000fea0003800000 */
[----:B------:R-:W-:Y:S01]  /*7140*/  BPT.TRAP 0x1 ;  /* 0x000000040000795c */ /* 0x000fe20000300000 */
.L_x_24:
[----:B------:R-:W0:Y:S01]  /*7150*/  S2UR UR16, SR_CgaCtaId ;  /* 0x00000000001079c3 */ /* 0x000e220000008800 */
[----:B------:R-:W-:Y:S01]  /*7160*/  UMOV UR11, 0x400 ;  /* 0x00000400000b7882 */ /* 0x000fe20000000000 */
[----:B------:R-:W-:Y:S01]  /*7170*/  SHF.L.U32 R2, R0, 0x1f, RZ ;  /* 0x0000001f00027819 */ /* 0x000fe200000006ff */
[----:B0-----:R-:W-:-:S04]  /*7180*/  ULEA UR11, UR16, UR11, 0x18 ;  /* 0x0000000b100b7291 */ /* 0x001fc8000f8ec03f */
[----:B------:R-:W-:-:S09]  /*7190*/  ULEA UR16, UR23, UR11, 0x3 ;  /* 0x0000000b17107291 */ /* 0x000fd2000f8e183f */
[----:B------:R0:W2:Y:S01]  /*71a0*/  SYNCS.PHASECHK.TRANS64.TRYWAIT P0, [UR16], R2 ;  /* 0x00000002ff0075a7 */ /* 0x0000a20008000150 */
[----:B------:R-:W-:Y:S05]  /*71b0*/  @!P1 BRA `(.L_x_25) ;  /* 0x0000000000049947 */ /* 0x000fea0003800000 */
[----:B------:R-:W-:Y:S01]  /*71c0*/  BPT.TRAP 0x1 ;  /* 0x000000040000795c */ /* 0x000fe20000300000 */
.L_x_25:
[----:B--2---:R-:W-:Y:S05]  /*71d0*/  @P0 BRA `(.L_x_26) ;  /* 0x0000000000080947 */ /* 0x004fea0003800000 */
[----:B------:R-:W2:Y:S02]  /*71e0*/  SYNCS.PHASECHK.TRANS64.TRYWAIT P0, [UR16], R2 ;  /* 0x00000002ff0075a7 */ /* 0x000ea40008000150 */
[----:B--2---:R-:W-:Y:S05]  /*71f0*/  @!P0 BRA `(.L_x_27) ;  /* 0x000001e4005c8947 */ /* 0x004fea0003800000 */
.L_x_26:
        /* <DEDUP_REMOVED lines=64> */
[----:B--2---:R-:W2:Y:S04]  /*7600*/  LDL.LU.64 R108, [R1] ;  /* 0x00000000016c7983 */ /* 0x004ea80000300a00 */
[----:B------:R-:W2:Y:S04]  /*7610*/  LDL.LU.64 R110, [R1+0x8] ;  /* 0x00000800016e7983 */ /* 0x000ea80000300a00 */
        /* <DEDUP_REMOVED lines=61> */
[----:B------:R-:W2:Y:S01]  /*79f0*/  LDL.LU.64 R234, [R1+0x1f8] ;  /* 0x0001f80001ea7983 */ /* 0x000ea20000300a00 */
[----:B------:R-:W-:-:S02]  /*7a00*/  UIADD3 UR16, UR11, 0x1c180, URZ ;  /* 0x0001c1800b107890 */ /* 0x000fc4000fffe03f */
[----:B------:R-:W-:Y:S02]  /*7a10*/  UISETP.NE.AND UP0, UPT, UR7, URZ, UPT ;  /* 0x0000003f0700728c */ /* 0x000fe4000bf05270 */
[----:B------:R-:W-:Y:S02]  /*7a20*/  USHF.R.U32.HI UR16, URZ, 0x4, UR16 ;  /* 0x000000043f107899 */ /* 0x000fe40008011610 */
[----:B------:R-:W-:Y:S02]  /*7a30*/  USEL UR8, UR8, URZ, !UP0 ;  /* 0x0000003f08087287 */ /* 0x000fe4000c000000 */
[----:B------:R-:W-:Y:S02]  /*7a40*/  ULOP3.LUT UR16, UR16, 0x3fff, URZ, 0xc0, !UPT ;  /* 0x00003fff10107892 */ /* 0x000fe4000f8ec03f */
[----:B------:R-:W-:Y:S02]  /*7a50*/  UISETP.NE.U32.AND UP0, UPT, UR8, URZ, UPT ;  /* 0x0000003f0800728c */ /* 0x000fe4000bf05070 */
[----:B------:R-:W-:-:S02]  /*7a60*/  ULOP3.LUT UR7, UR12, 0x10000, URZ, 0xfc, !UPT ;  /* 0x000100000c077892 */ /* 0x000fc4000f8efc3f */
[----:B------:R-:W-:Y:S02]  /*7a70*/  ULOP3.LUT UR8, UR16, 0x10000, URZ, 0xfc, !UPT ;  /* 0x0001000010087892 */ /* 0x000fe4000f8efc3f */
[----:B------:R-:W-:Y:S02]  /*7a80*/  ULEA UR7, UR23, UR7, 0xa ;  /* 0x0000000717077291 */ /* 0x000fe4000f8e503f */
[----:B------:R-:W-:Y:S01]  /*7a90*/  ULEA UR8, UR23, UR8, 0xa ;  /* 0x0000000817087291 */ /* 0x000fe2000f8e503f */
[----:B------:R-:W-:Y:S01]  /*7aa0*/  UMOV UR17, 0x80000020 ;  /* 0x8000002000117882 */ /* 0x000fe20000000000 */
[----:B------:R-:W-:-:S03]  /*7ab0*/  UMOV UR19, 0x80000020 ;  /* 0x8000002000137882 */ /* 0x000fc60000000000 */
[----:B------:R-:W-:Y:S02]  /*7ac0*/  UMOV UR16, UR7 ;  /* 0x0000000700107c82 */ /* 0x000fe40008000000 */
[----:B------:R-:W-:Y:S01]  /*7ad0*/  UMOV UR18, UR8 ;  /* 0x0000000800127c82 */ /* 0x000fe20008000000 */
[----:B--2---:R-:W-:-:S06]  /*7ae0*/  WARPGROUP.ARRIVE ;  /* 0x00000000000079c5 */ /* 0x004fcc0000000000 */
[----:B------:R-:W-:Y:S03]  /*7af0*/  QGMMA.64x256x32.F32.E4M3.E4M3 R108, gdesc[UR16], R108, UP0, gsb0 ;  /* 0x03e00000106c79f3 */ /* 0x000fe6000b80086c */
        /* <DEDUP_REMOVED lines=65> */
[----:B--2---:R-:W2:Y:S04]  /*7f10*/  LDL.LU.64 R234, [R1+0x870] ;  /* 0x0008700001ea7983 */ /* 0x004ea80000300a00 */
[----:B------:R-:W3:Y:S04]  /*7f20*/  LDL.LU.64 R232, [R1+0x868] ;  /* 0x0008680001e87983 */ /* 0x000ee80000300a00 */
[----:B------:R-:W4:Y:S04]  /*7f30*/  LDL.LU.64 R230, [R1+0x860] ;  /* 0x0008600001e67983 */ /* 0x000f280000300a00 */
        /* <DEDUP_REMOVED lines=60> */
[----:B------:R-:W4:Y:S01]  /*8300*/  LDL.LU.64 R108, [R1+0x678] ;  /* 0x00067800016c7983 */ /* 0x000f220000300a00 */
[----:B------:R-:W-:Y:S01]  /*8310*/  UIADD3 UR16, UR7, 0x200, URZ ;  /* 0x0000020007107890 */ /* 0x000fe2000fffe03f */
[----:B------:R-:W-:-:S02]  /*8320*/  UMOV UR17, 0x80000020 ;  /* 0x8000002000117882 */ /* 0x000fc40000000000 */
[----:B--2---:R-:W-:Y:S04]  /*8330*/  STL.64 [R1+0x670], R234 ;  /* 0x000670ea01007387 */ /* 0x004fe80000100a00 */
[----:B---3--:R-:W-:Y:S04]  /*8340*/  STL.64 [R1+0x668], R232 ;  /* 0x000668e801007387 */ /* 0x008fe80000100a00 */
[----:B----4-:R-:W-:Y:S04]  /*8350*/  STL.64 [R1+0x660], R230 ;  /* 0x000660e601007387 */ /* 0x010fe80000100a00 */
        /* <DEDUP_REMOVED lines=38> */
[----:B------:R-:W-:Y:S01]  /*85c0*/  STL.64 [R1+0x528], R152 ;  /* 0x0005289801007387 */ /* 0x000fe20000100a00 */
[----:B------:R-:W-:-:S06]  /*85d0*/  WARPGROUP.ARRIVE ;  /* 0x00000000000079c5 */ /* 0x000fcc0000000000 */
[----:B------:R-:W-:Y:S03]  /*85e0*/  QGMMA.64x256x32.F32.E4M3.E4M3 R24, gdesc[UR16], R24, UP0, gsb0 ;  /* 0x03e00000101879f3 */ /* 0x000fe6000b800818 */
        /* <DEDUP_REMOVED lines=88> */
[----:B------:R-:W-:Y:S01]  /*8b70*/  UIADD3 UR18, UR8, 0x2, URZ ;  /* 0x0000000208127890 */ /* 0x000fe2000fffe03f */
[----:B------:R-:W-:Y:S01]  /*8b80*/  UMOV UR17, 0x80000020 ;  /* 0x8000002000117882 */ /* 0x000fe20000000000 */
[----:B------:R-:W-:Y:S01]  /*8b90*/  UMOV UR19, 0x80000020 ;  /* 0x8000002000137882 */ /* 0x000fe20000000000 */
[----:B--2---:R-:W-:-:S06]  /*8ba0*/  WARPGROUP.ARRIVE ;  /* 0x00000000000079c5 */ /* 0x004fcc0000000000 */
[----:B------:R-:W-:Y:S03]  /*8bb0*/  QGMMA.64x256x32.F32.E4M3.E4M3 R108, gdesc[UR16], R108, gsb0 ;  /* 0x03e00000106c79f3 */ /* 0x000fe6000800086c */
[----:B------:R-:W-:Y:S02]  /*8bc0*/  WARPGROUP.DEPBAR.LE gsb0, 0x0 ;  /* 0x00008000000079c5 */ /* 0x000fe40000010000 */
[----:B------:R-:W-:Y:S01]  /*8bd0*/  STL.64 [R1], R108 ;  /* 0x0000006c01007387 */ /* 0x000fe20000100a00 */
[----:B0-----:R-:W-:-:S03]  /*8be0*/  IMAD.MOV.U32 R2, RZ, RZ, R108 ;  /* 0x000000ffff027224 */ /* 0x001fc600078e006c */
        /* <DEDUP_REMOVED lines=63> */
[----:B0-----:R0:W5:Y:S04]  /*8fe0*/  LDL.LU.64 R234, [R1+0x670] ;  /* 0x0006700001ea7983 */ /* 0x0011680000300a00 */
[----:B------:R0:W5:Y:S04]  /*8ff0*/  LDL.LU.64 R232, [R1+0x668] ;  /* 0x0006680001e87983 */ /* 0x0001680000300a00 */
        /* <DEDUP_REMOVED lines=62> */
[----:B------:R-:W-:Y:S01]  /*93e0*/  UIADD3 UR16, UR7, 0x202, URZ ;  /* 0x0000020207107890 */ /* 0x000fe2000fffe03f */
[----:B------:R-:W-:Y:S01]  /*93f0*/  UMOV UR17, 0x80000020 ;  /* 0x8000002000117882 */ /* 0x000fe20000000000 */
[----:B------:R-:W-:-:S04]  /*9400*/  UIADD3 UR6, UR6, 0x2, URZ ;  /* 0x0000000206067890 */ /* 0x000fc8000fffe03f */
[----:B------:R-:W-:-:S04]  /*9410*/  UISETP.NE.AND UP0, UPT, UR6, UR26, UPT ;  /* 0x0000001a0600728c */ /* 0x000fc8000bf05270 */
[----:B------:R-:W-:-:S06]  /*9420*/  USEL UR7, URZ, 0x1, UP0 ;  /* 0x000000013f077887 */ /* 0x000fcc0008000000 */
[----:B------:R-:W-:Y:S01]  /*9430*/  ISETP.NE.AND P0, PT, RZ, UR7, PT ;  /* 0x00000007ff007c0c */ /* 0x000fe2000bf05270 */
[----:B--2---:R-:W-:-:S06]  /*9440*/  WARPGROUP.ARRIVE ;  /* 0x00000000000079c5 */ /* 0x004fcc0000000000 */
[----:B------:R-:W-:Y:S03]  /*9450*/  QGMMA.64x256x32.F32.E4M3.E4M3 R24, gdesc[UR16], R24, gsb0 ;  /* 0x03e00000101879f3 */ /* 0x000fe60008000818 */
[----:B------:R-:W-:-:S03]  /*9460*/  WARPGROUP.DEPBAR.LE gsb0, 0x0 ;  /* 0x00008000000079c5 */ /* 0x000fc60000010000 */
[----:B0-----:R-:W-:Y:S05]  /*9470*/  @!P0 BRA `(.L_x_28) ;  /* 0x0000003c000c8947 */ /* 0x001fea0003800000 */
[----:B-----5:R0:W-:Y:S04]  /*9480*/  STL [R1+0x6a0], R225 ;  /* 0x0006a0e101007387 */ /* 0x0201e80000100800 */
[----:B------:R2:W-:Y:S01]  /*9490*/  STL [R1+0x69c], R226 ;  /* 0x00069ce201007387 */ /* 0x0005e20000100800 */
[----:B0-----:R-:W-:-:S03]  /*94a0*/  IMAD.MOV.U32 R225, RZ, RZ, R2 ;  /* 0x000000ffffe17224 */ /* 0x001fc600078e0002 */
[----:B--2---:R-:W2:Y:S04]  /*94b0*/  LDL R226, [R1+0x4] ;  /* 0x0000040001e27983 */ /* 0x004ea80000100800 */
[----:B------:R0:W-:Y:S04]  /*94c0*/  STL [R1+0x698], R227 ;  /* 0x000698e301007387 */ /* 0x0001e80000100800 */
[----:B0-----:R-:W3:Y:S04]  /*94d0*/  LDL R227, [R1+0x8] ;  /* 0x0000080001e37983 */ /* 0x001ee80000100800 */
[----:B------:R0:W-:Y:S04]  /*94e0*/  STL [R1+0x694], R228 ;  /* 0x000694e401007387 */ /* 0x0001e80000100800 */
[----:B0-----:R-:W4:Y:S04]  /*94f0*/  LDL R228, [R1+0xc] ;  /* 0x00000c0001e47983 */ /* 0x001f280000100800 */
        /* <DEDUP_REMOVED lines=209> */
[----:B0-----:R-:W4:Y:S04]  /*a210*/  LDL.LU R121, [R1+0x200] ;  /* 0x0002000001797983 */ /* 0x001f280000300800 */
        /* <DEDUP_REMOVED lines=14> */
[----:B------:R-:W4:Y:S04]  /*a300*/  LDL.LU R2, [R1+0x230] ;  /* 0x0002300001027983 */ /* 0x000f280000300800 */
        /* <DEDUP_REMOVED lines=38> */
[----:B------:R0:W-:Y:S01]  /*a570*/  STL [R1+0x484], R148 ;  /* 0x0004849401007387 */ /* 0x0001e20000100800 */
[----:B------:R-:W-:-:S03]  /*a580*/  FADD R3, R225, R3 ;  /* 0x00000003e1037221 */ /* 0x000fc60000000000 */
[----:B0-----:R-:W4:Y:S04]  /*a590*/  LDL.LU R148, [R1+0x214] ;  /* 0x0002140001947983 */ /* 0x001f280000300800 */
[----:B------:R0:W-:Y:S01]  /*a5a0*/  STL [R1+0x480], R149 ;  /* 0x0004809501007387 */ /* 0x0001e20000100800 */
[----:B--2---:R-:W-:-:S01]  /*a5b0*/  FADD R4, R226, R4 ;  /* 0x00000004e2047221 */ /* 0x004fc20000000000 */
[----:B---3--:R-:W-:Y:S02]  /*a5c0*/  FADD R5, R227, R5 ;  /* 0x00000005e3057221 */ /* 0x008fe40000000000 */
[----:B0-----:R-:W2:Y:S04]  /*a5d0*/  LDL R149, [R1+0x1f4] ;  /* 0x0001f40001957983 */ /* 0x001ea80000100800 */
[----:B------:R0:W-:Y:S01]  /*a5e0*/  STL [R1+0x47c], R150 ;  /* 0x00047c9601007387 */ /* 0x0001e20000100800 */
[----:B----4-:R-:W-:-:S01]  /*a5f0*/  FADD R6, R228, R6 ;  /* 0x00000006e4067221 */ /* 0x010fc20000000000 */
[----:B------:R-:W-:-:S02]  /*a600*/  FADD R7, R229, R7 ;  /* 0x00000007e5077221 */ /* 0x000fc40000000000 */
[----:B0-----:R-:W3:Y:S04]  /*a610*/  LDL R150, [R1+0x1c0] ;  /* 0x0001c00001967983 */ /* 0x001ee80000100800 */
[----:B------:R0:W-:Y:S01]  /*a620*/  STL [R1+0x478], R151 ;  /* 0x0004789701007387 */ /* 0x0001e20000100800 */
[----:B------:R-:W-:-:S01]  /*a630*/  FADD R8, R230, R8 ;  /* 0x00000008e6087221 */ /* 0x000fc20000000000 */
[----:B------:R-:W-:Y:S02]  /*a640*/  FADD R9, R231, R9 ;  /* 0x00000009e7097221 */ /* 0x000fe40000000000 */
[----:B0-----:R-:W4:Y:S04]  /*a650*/  LDL R151, [R1+0x1f0] ;  /* 0x0001f00001977983 */ /* 0x001f280000100800 */
[----:B------:R0:W-:Y:S01]  /*a660*/  STL [R1+0x474], R0 ;  /* 0x0004740001007387 */ /* 0x0001e20000100800 */
[----:B------:R-:W-:-:S01]  /*a670*/  FADD R10, R232, R10 ;  /* 0x0000000ae80a7221 */ /* 0x000fc20000000000 */
[----:B------:R-:W-:-:S02]  /*a680*/  FADD R11, R233, R11 ;  /* 0x0000000be90b7221 */ /* 0x000fc40000000000 */
[----:B0-----:R-:W2:Y:S04]  /*a690*/  LDL.LU R0, [R1+0x210] ;  /* 0x0002100001007983 */ /* 0x001ea80000300800 */
[----:B------:R-:W3:Y:S04]  /*a6a0*/  LDL.LU R225, [R1+0x6a0] ;  /* 0x0006a00001e17983 */ /* 0x000ee80000300800 */
[----:B------:R-:W4:Y:S04]  /*a6b0*/  LDL.LU R226, [R1+0x69c] ;  /* 0x00069c0001e27983 */ /* 0x000f280000300800 */
[----:B------:R-:W2:Y:S04]  /*a6c0*/  LDL.LU R227, [R1+0x698] ;  /* 0x0006980001e37983 */ /* 0x000ea80000300800 */
[----:B------:R-:W2:Y:S04]  /*a6d0*/  LDL.LU R228, [R1+0x694] ;  /* 0x0006940001e47983 */ /* 0x000ea80000300800 */
[----:B------:R-:W2:Y:S01]  /*a6e0*/  LDL.LU R229, [R1+0x690] ;  /* 0x0006900001e57983 */ /* 0x000ea20000300800 */
[----:B------:R-:W-:-:S03]  /*a6f0*/  FADD R12, R234, R12 ;  /* 0x0000000cea0c7221 */ /* 0x000fc60000000000 */
[----:B------:R-:W2:Y:S01]  /*a700*/  LDL.LU R230, [R1+0x68c] ;  /* 0x00068c0001e67983 */ /* 0x000ea20000300800 */
[----:B------:R-:W-:-:S03]  /*a710*/  FADD R13, R235, R13 ;  /* 0x0000000deb0d7221 */ /* 0x000fc60000000000 */
[----:B------:R-:W2:Y:S04]  /*a720*/  LDL.LU R231, [R1+0x688] ;  /* 0x0006880001e77983 */ /* 0x000ea80000300800 */
[----:B------:R-:W2:Y:S04]  /*a730*/  LDL.LU R232, [R1+0x684] ;  /* 0x0006840001e87983 */ /* 0x000ea80000300800 */
[----:B------:R-:W2:Y:S04]  /*a740*/  LDL.LU R233, [R1+0x680] ;  /* 0x0006800001e97983 */ /* 0x000ea80000300800 */
[----:B------:R-:W2:Y:S04]  /*a750*/  LDL.LU R234, [R1+0x67c] ;  /* 0x00067c0001ea7983 */ /* 0x000ea80000300800 */
[----:B------:R-:W2:Y:S01]  /*a760*/  LDL.LU R235, [R1+0x678] ;  /* 0x0006780001eb7983 */ /* 0x000ea20000300800 */
[----:B------:R-:W-:-:S01]  /*a770*/  FADD R14, R24, R14 ;  /* 0x0000000e180e7221 */ /* 0x000fc20000000000 */
[----:B------:R-:W-:Y:S01]  /*a780*/  FADD R15, R25, R15 ;  /* 0x0000000f190f7221 */ /* 0x000fe20000000000 */
[----:B------:R-:W-:-:S01]  /*a790*/  FADD R16, R26, R16 ;  /* 0x000000101a107221 */ /* 0x000fc20000000000 */
[----:B------:R-:W2:Y:S01]  /*a7a0*/  LDL.LU R24, [R1+0x674] ;  /* 0x0006740001187983 */ /* 0x000ea20000300800 */
[----:B------:R-:W-:-:S01]  /*a7b0*/  FADD R17, R27, R17 ;  /* 0x000000111b117221 */ /* 0x000fc20000000000 */
[----:B------:R-:W-:-:S02]  /*a7c0*/  FADD R18, R28, R18 ;  /* 0x000000121c127221 */ /* 0x000fc40000000000 */
[----:B------:R-:W2:Y:S01]  /*a7d0*/  LDL.LU R25, [R1+0x670] ;  /* 0x0006700001197983 */ /* 0x000ea20000300800 */
[----:B------:R-:W-:-:S03]  /*a7e0*/  FADD R19, R29, R19 ;  /* 0x000000131d137221 */ /* 0x000fc60000000000 */
        /* <DEDUP_REMOVED lines=155> */
[----:B---3--:R-:W-:-:S03]  /*b1a0*/  FADD R225, R107, R225 ;  /* 0x000000e16be17221 */ /* 0x008fc60000000000 */
[----:B------:R-:W3:Y:S01]  /*b1b0*/  LDL.LU R104, [R1+0x534] ;  /* 0x0005340001687983 */ /* 0x000ee20000300800 */
[----:B----4-:R-:W-:-:S03]  /*b1c0*/  FADD R226, R108, R226 ;  /* 0x000000e26ce27221 */ /* 0x010fc60000000000 */
[----:B------:R-:W4:Y:S01]  /*b1d0*/  LDL.LU R105, [R1+0x530] ;  /* 0x0005300001697983 */ /* 0x000f220000300800 */
[----:B--2---:R-:W-:-:S03]  /*b1e0*/  FADD R227, R109, R227 ;  /* 0x000000e36de37221 */ /* 0x004fc60000000000 */
        /* <DEDUP_REMOVED lines=15> */
[----:B------:R-:W-:-:S01]  /*b2e0*/  FADD R235, R117, R235 ;  /* 0x000000eb75eb7221 */ /* 0x000fc20000000000 */
[----:B------:R-:W-:Y:S02]  /*b2f0*/  FADD R121, R120, R121 ;  /* 0x0000007978797221 */ /* 0x000fe40000000000 */
[----:B------:R-:W2:Y:S01]  /*b300*/  LDL.LU R114, [R1+0x50c] ;  /* 0x00050c0001727983 */ /* 0x000ea20000300800 */
[----:B------:R-:W-:-:S03]  /*b310*/  FADD R236, R118, R236 ;  /* 0x000000ec76ec7221 */ /* 0x000fc60000000000 */
[----:B------:R-:W2:Y:S01]  /*b320*/  LDL.LU R115, [R1+0x508] ;  /* 0x0005080001737983 */ /* 0x000ea20000300800 */
[----:B------:R-:W-:-:S03]  /*b330*/  FADD R237, R119, R237 ;  /* 0x000000ed77ed7221 */ /* 0x000fc60000000000 */
[----:B------:R-:W2:Y:S01]  /*b340*/  LDL.LU R116, [R1+0x504] ;  /* 0x0005040001747983 */ /* 0x000ea20000300800 */
[----:B------:R-:W-:-:S03]  /*b350*/  FADD R123, R122, R123 ;  /* 0x0000007b7a7b7221 */ /* 0x000fc60000000000 */
[----:B------:R-:W2:Y:S04]  /*b360*/  LDL.LU R117, [R1+0x500] ;  /* 0x0005000001757983 */ /* 0x000ea80000300800 */
[----:B------:R-:W2:Y:S01]  /*b370*/  LDL.LU R118, [R1+0x4fc] ;  /* 0x0004fc0001767983 */ /* 0x000ea20000300800 */
[----:B------:R-:W-:-:S03]  /*b380*/  FADD R125, R124, R125 ;  /* 0x0000007d7c7d7221 */ /* 0x000fc60000000000 */
[----:B------:R-:W2:Y:S04]  /*b390*/  LDL.LU R119, [R1+0x4f8] ;  /* 0x0004f80001777983 */ /* 0x000ea80000300800 */
[----:B------:R-:W2:Y:S04]  /*b3a0*/  LDL.LU R120, [R1+0x4f4] ;  /* 0x0004f40001787983 */ /* 0x000ea80000300800 */
[----:B------:R0:W-:Y:S01]  /*b3b0*/  STL [R1+0x200], R121 ;  /* 0x0002007901007387 */ /* 0x0001e20000100800 */
[----:B------:R-:W-:-:S01]  /*b3c0*/  FADD R127, R126, R127 ;  /* 0x0000007f7e7f7221 */ /* 0x000fc20000000000 */
[----:B------:R-:W-:Y:S01]  /*b3d0*/  FADD R0, R128, R0 ;  /* 0x0000000080007221 */ /* 0x000fe20000000000 */
[----:B------:R-:W-:-:S01]  /*b3e0*/  FADD R148, R150, R148 ;  /* 0x0000009496947221 */ /* 0x000fc20000000000 */
[----:B0-----:R-:W2:Y:S04]  /*b3f0*/  LDL.LU R121, [R1+0x4f0] ;  /* 0x0004f00001797983 */ /* 0x001ea80000300800 */
        /* <DEDUP_REMOVED lines=9> */
[----:B------:R-:W-:-:S02]  /*b490*/  FADD R136, R137, R136 ;  /* 0x0000008889887221 */ /* 0x000fc40000000000 */
[----:B0-----:R-:W2:Y:S04]  /*b4a0*/  LDL.LU R125, [R1+0x4e0] ;  /* 0x0004e000017d7983 */ /* 0x001ea80000300800 */
[----:B------:R-:W2:Y:S04]  /*b4b0*/  LDL.LU R126, [R1+0x4dc] ;  /* 0x0004dc00017e7983 */ /* 0x000ea80000300800 */
[----:B------:R0:W-:Y:S01]  /*b4c0*/  STL [R1+0x20c], R127 ;  /* 0x00020c7f01007387 */ /* 0x0001e20000100800 */
[----:B------:R-:W-:-:S01]  /*b4d0*/  FADD R132, R134, R132 ;  /* 0x0000008486847221 */ /* 0x000fc20000000000 */
[----:B------:R-:W-:-:S02]  /*b4e0*/  FADD R2, R130, R2 ;  /* 0x0000000282027221 */ /* 0x000fc40000000000 */
[----:B0-----:R-:W2:Y:S04]  /*b4f0*/  LDL.LU R127, [R1+0x4d8] ;  /* 0x0004d800017f7983 */ /* 0x001ea80000300800 */
[----:B------:R-:W2:Y:S04]  /*b500*/  LDL.LU R128, [R1+0x4d4] ;  /* 0x0004d40001807983 */ /* 0x000ea80000300800 */
[----:B------:R-:W-:Y:S04]  /*b510*/  STL [R1+0x210], R0 ;  /* 0x0002100001007387 */ /* 0x000fe80000100800 */
[----:B------:R-:W-:Y:S04]  /*b520*/  STL [R1+0x214], R148 ;  /* 0x0002149401007387 */ /* 0x000fe80000100800 */
[----:B------:R-:W-:Y:S04]  /*b530*/  STL [R1+0x218], R144 ;  /* 0x0002189001007387 */ /* 0x000fe80000100800 */
[----:B------:R-:W-:Y:S04]  /*b540*/  STL [R1+0x21c], R142 ;  /* 0x00021c8e01007387 */ /* 0x000fe80000100800 */
[----:B------:R-:W-:Y:S04]  /*b550*/  STL [R1+0x220], R140 ;  /* 0x0002208c01007387 */ /* 0x000fe80000100800 */
[----:B------:R-:W-:Y:S04]  /*b560*/  STL [R1+0x224], R138 ;  /* 0x0002248a01007387 */ /* 0x000fe80000100800 */
[----:B------:R-:W3:Y:S04]  /*b570*/  LDL.LU R130, [R1+0x234] ;  /* 0x0002340001827983 */ /* 0x000ee80000300800 */
[----:B------:R-:W-:Y:S04]  /*b580*/  STL [R1+0x228], R136 ;  /* 0x0002288801007387 */ /* 0x000fe80000100800 */
[----:B------:R0:W-:Y:S04]  /*b590*/  STL [R1+0x22c], R132 ;  /* 0x00022c8401007387 */ /* 0x0001e80000100800 */
[----:B0-----:R-:W4:Y:S04]  /*b5a0*/  LDL.LU R132, [R1+0x238] ;  /* 0x0002380001847983 */ /* 0x001f280000300800 */
[----:B------:R-:W2:Y:S04]  /*b5b0*/  LDL.LU R134, [R1+0x23c] ;  /* 0x00023c0001867983 */ /* 0x000ea80000300800 */
[----:B------:R0:W-:Y:S04]  /*b5c0*/  STL [R1+0x230], R2 ;  /* 0x0002300201007387 */ /* 0x0001e80000100800 */
[----:B------:R-:W2:Y:S04]  /*b5d0*/  LDL.LU R136, [R1+0x240] ;  /* 0x0002400001887983 */ /* 0x000ea80000300800 */
        /* <DEDUP_REMOVED lines=11> */
[----:B0-----:R-:W2:Y:S04]  /*b690*/  LDL.LU R2, [R1+0x270] ;  /* 0x0002700001027983 */ /* 0x001ea80000300800 */
[----:B------:R-:W2:Y:S01]  /*b6a0*/  LDL.LU R0, [R1+0x274] ;  /* 0x0002740001007983 */ /* 0x000ea20000300800 */
[----:B---3--:R-:W-:-:S03]  /*b6b0*/  FADD R130, R129, R130 ;  /* 0x0000008281827221 */ /* 0x008fc60000000000 */
[----:B------:R-:W3:Y:S04]  /*b6c0*/  LDL.LU R129, [R1+0x4d0] ;  /* 0x0004d00001817983 */ /* 0x000ee80000300800 */
[----:B------:R0:W-:Y:S04]  /*b6d0*/  STL [R1+0x234], R130 ;  /* 0x0002348201007387 */ /* 0x0001e80000100800 */
[----:B0-----:R-:W3:Y:S01]  /*b6e0*/  LDL.LU R130, [R1+0x4cc] ;  /* 0x0004cc0001827983 */ /* 0x001ee20000300800 */
[----:B----4-:R-:W-:-:S03]  /*b6f0*/  FADD R132, R131, R132 ;  /* 0x0000008483847221 */ /* 0x010fc60000000000 */
[----:B------:R-:W4:Y:S01]  /*b700*/  LDL.LU R131, [R1+0x4c8] ;  /* 0x0004c80001837983 */ /* 0x000f220000300800 */
[----:B--2---:R-:W-:-:S03]  /*b710*/  FADD R134, R133, R134 ;  /* 0x0000008685867221 */ /* 0x004fc60000000000 */
[----:B------:R0:W-:Y:S01]  /*b720*/  STL [R1+0x238], R132 ;  /* 0x0002388401007387 */ /* 0x0001e20000100800 */
[----:B------:R-:W-:-:S03]  /*b730*/  FADD R136, R135, R136 ;  /* 0x0000008887887221 */ /* 0x000fc60000000000 */
[----:B0-----:R-:W2:Y:S01]  /*b740*/  LDL.LU R132, [R1+0x4c4] ;  /* 0x0004c40001847983 */ /* 0x001ea20000300800 */
[----:B------:R-:W-:-:S03]  /*b750*/  FADD R150, R151, R150 ;  /* 0x0000009697967221 */ /* 0x000fc60000000000 */
[----:B------:R-:W2:Y:S01]  /*b760*/  LDL.LU R133, [R1+0x4c0] ;  /* 0x0004c00001857983 */ /* 0x000ea20000300800 */
[----:B------:R-:W-:-:S03]  /*b770*/  FADD R148, R149, R148 ;  /* 0x0000009495947221 */ /* 0x000fc60000000000 */
[----:B------:R0:W-:Y:S01]  /*b780*/  STL [R1+0x23c], R134 ;  /* 0x00023c8601007387 */ /* 0x0001e20000100800 */
[----:B------:R-:W-:-:S01]  /*b790*/  FADD R146, R147, R146 ;  /* 0x0000009293927221 */ /* 0x000fc20000000000 */
[----:B------:R-:W-:Y:S02]  /*b7a0*/  FADD R144, R145, R144 ;  /* 0x0000009091907221 */ /* 0x000fe40000000000 */
[----:B0-----:R-:W2:Y:S01]  /*b7b0*/  LDL.LU R134, [R1+0x4bc] ;  /* 0x0004bc0001867983 */ /* 0x001ea20000300800 */
[----:B------:R-:W-:-:S03]  /*b7c0*/  FADD R143, R24, R143 ;  /* 0x0000008f188f7221 */ /* 0x000fc60000000000 */
[----:B------:R-:W2:Y:S01]  /*b7d0*/  LDL.LU R135, [R1+0x4b8] ;  /* 0x0004b80001877983 */ /* 0x000ea20000300800 */
[----:B------:R-:W-:-:S03]  /*b7e0*/  FADD R142, R25, R142 ;  /* 0x0000008e198e7221 */ /* 0x000fc60000000000 */
[----:B------:R0:W-:Y:S01]  /*b7f0*/  STL [R1+0x240], R136 ;  /* 0x0002408801007387 */ /* 0x0001e20000100800 */
[----:B------:R-:W-:-:S01]  /*b800*/  FADD R141, R26, R141 ;  /* 0x0000008d1a8d7221 */ /* 0x000fc20000000000 */
[----:B------:R-:W-:Y:S01]  /*b810*/  FADD R140, R27, R140 ;  /* 0x0000008c1b8c7221 */ /* 0x000fe20000000000 */
[----:B------:R-:W-:-:S01]  /*b820*/  FADD R139, R28, R139 ;  /* 0x0000008b1c8b7221 */ /* 0x000fc20000000000 */
[----:B0-----:R-:W2:Y:S01]  /*b830*/  LDL.LU R136, [R1+0x4b4] ;  /* 0x0004b40001887983 */ /* 0x001ea20000300800 */
[----:B------:R-:W-:-:S03]  /*b840*/  FADD R138, R29, R138 ;  /* 0x0000008a1d8a7221 */ /* 0x000fc60000000000 */
[----:B------:R0:W-:Y:S01]  /*b850*/  STL [R1+0x244], R150 ;  /* 0x0002449601007387 */ /* 0x0001e20000100800 */
[----:B------:R-:W-:-:S03]  /*b860*/  FADD R137, R30, R137 ;  /* 0x000000891e897221 */ /* 0x000fc60000000000 */
[----:B------:R1:W-:Y:S01]  /*b870*/  STL [R1+0x248], R148 ;  /* 0x0002489401007387 */ /* 0x0003e20000100800 */
[----:B------:R-:W-:-:S03]  /*b880*/  FADD R2, R31, R2 ;  /* 0x000000021f027221 */ /* 0x000fc60000000000 */
[----:B------:R1:W-:Y:S01]  /*b890*/  STL [R1+0x24c], R146 ;  /* 0x00024c9201007387 */ /* 0x0003e20000100800 */
[----:B------:R-:W-:-:S03]  /*b8a0*/  FADD R0, R32, R0 ;  /* 0x0000000020007221 */ /* 0x000fc60000000000 */
[----:B------:R1:W-:Y:S04]  /*b8b0*/  STL [R1+0x250], R144 ;  /* 0x0002509001007387 */ /* 0x0003e80000100800 */
[----:B------:R1:W-:Y:S04]  /*b8c0*/  STL [R1+0x254], R143 ;  /* 0x0002548f01007387 */ /* 0x0003e80000100800 */
[----:B------:R1:W-:Y:S04]  /*b8d0*/  STL [R1+0x258], R142 ;  /* 0x0002588e01007387 */ /* 0x0003e80000100800 */
[----:B------:R1:W-:Y:S04]  /*b8e0*/  STL [R1+0x25c], R141 ;  /* 0x00025c8d01007387 */ /* 0x0003e80000100800 */
[----:B------:R1:W-:Y:S04]  /*b8f0*/  STL [R1+0x260], R140 ;  /* 0x0002608c01007387 */ /* 0x0003e80000100800 */
[----:B------:R1:W-:Y:S04]  /*b900*/  STL [R1+0x264], R139 ;  /* 0x0002648b01007387 */ /* 0x0003e80000100800 */
[----:B------:R1:W-:Y:S04]  /*b910*/  STL [R1+0x268], R138 ;  /* 0x0002688a01007387 */ /* 0x0003e80000100800 */
[----:B------:R-:W3:Y:S04]  /*b920*/  LDL.LU R151, [R1+0x278] ;  /* 0x0002780001977983 */ /* 0x000ee80000300800 */
[----:B------:R1:W-:Y:S04]  /*b930*/  STL [R1+0x26c], R137 ;  /* 0x00026c8901007387 */ /* 0x0003e80000100800 */
[----:B0-----:R-:W4:Y:S04]  /*b940*/  LDL.LU R150, [R1+0x27c] ;  /* 0x00027c0001967983 */ /* 0x001f280000300800 */
[----:B------:R0:W-:Y:S04]  /*b950*/  STL [R1+0x270], R2 ;  /* 0x0002700201007387 */ /* 0x0001e80000100800 */
[----:B------:R-:W2:Y:S04]  /*b960*/  LDL.LU R149, [R1+0x280] ;  /* 0x0002800001957983 */ /* 0x000ea80000300800 */
[----:B------:R0:W-:Y:S04]  /*b970*/  STL [R1+0x274], R0 ;  /* 0x0002740001007387 */ /* 0x0001e80000100800 */
[----:B-1----:R-:W2:Y:S04]  /*b980*/  LDL.LU R148, [R1+0x284] ;  /* 0x0002840001947983 */ /* 0x002ea80000300800 */
        /* <DEDUP_REMOVED lines=13> */
[----:B---3--:R-:W-:-:S05]  /*ba60*/  FADD R151, R33, R151 ;  /* 0x0000009721977221 */ /* 0x008fca0000000000 */
[----:B------:R0:W-:Y:S01]  /*ba70*/  STL [R1+0x278], R151 ;  /* 0x0002789701007387 */ /* 0x0001e20000100800 */
[----:B----4-:R-:W-:-:S05]  /*ba80*/  FADD R150, R34, R150 ;  /* 0x0000009622967221 */ /* 0x010fca0000000000 */
[----:B------:R1:W-:Y:S01]  /*ba90*/  STL [R1+0x27c], R150 ;  /* 0x00027c9601007387 */ /* 0x0003e20000100800 */
[----:B--2---:R-:W-:-:S05]  /*baa0*/  FADD R149, R35, R149 ;  /* 0x0000009523957221 */ /* 0x004fca0000000000 */
[----:B------:R2:W-:Y:S01]  /*bab0*/  STL [R1+0x280], R149 ;  /* 0x0002809501007387 */ /* 0x0005e20000100800 */
[----:B------:R-:W-:-:S01]  /*bac0*/  FADD R148, R36, R148 ;  /* 0x0000009424947221 */ /* 0x000fc20000000000 */
[----:B------:R-:W-:-:S04]  /*bad0*/  FADD R147, R37, R147 ;  /* 0x0000009325937221 */ /* 0x000fc80000000000 */
[----:B------:R3:W-:Y:S01]  /*bae0*/  STL [R1+0x284], R148 ;  /* 0x0002849401007387 */ /* 0x0007e20000100800 */
[----:B------:R-:W-:-:S03]  /*baf0*/  FADD R146, R38, R146 ;  /* 0x0000009226927221 */ /* 0x000fc60000000000 */
        /* <DEDUP_REMOVED lines=20> */
[----:B0-----:R-:W4:Y:S01]  /*bc40*/  LDL.LU R151, [R1+0x2bc] ;  /* 0x0002bc0001977983 */ /* 0x001f220000300800 */
[----:B------:R-:W-:-:S03]  /*bc50*/  FADD R0, R49, R0 ;  /* 0x0000000031007221 */ /* 0x000fc60000000000 */
[----:B------:R0:W-:Y:S04]  /*bc60*/  STL [R1+0x2b0], R137 ;  /* 0x0002b08901007387 */ /* 0x0001e80000100800 */
[----:B-1----:R-:W4:Y:S04]  /*bc70*/  LDL.LU R150, [R1+0x2c0] ;  /* 0x0002c00001967983 */ /* 0x002f280000300800 */
[----:B------:R1:W-:Y:S04]  /*bc80*/  STL [R1+0x2b4], R2 ;  /* 0x0002b40201007387 */ /* 0x0003e80000100800 */
[----:B--2---:R-:W2:Y:S04]  /*bc90*/  LDL.LU R149, [R1+0x2c4] ;  /* 0x0002c40001957983 */ /* 0x004ea80000300800 */
[----:B------:R1:W-:Y:S04]  /*bca0*/  STL [R1+0x2b8], R0 ;  /* 0x0002b80001007387 */ /* 0x0003e80000100800 */
[----:B---3--:R-:W3:Y:S04]  /*bcb0*/  LDL.LU R148, [R1+0x2c8] ;  /* 0x0002c80001947983 */ /* 0x008ee80000300800 */
[----:B----4-:R-:W4:Y:S04]  /*bcc0*/  LDL.LU R147, [R1+0x2cc] ;  /* 0x0002cc0001937983 */ /* 0x010f280000300800 */
[----:B------:R-:W4:Y:S04]  /*bcd0*/  LDL.LU R146, [R1+0x2d0] ;  /* 0x0002d00001927983 */ /* 0x000f280000300800 */
        /* <DEDUP_REMOVED lines=8> */
[----:B0-----:R-:W4:Y:S04]  /*bd60*/  LDL.LU R137, [R1+0x2f4] ;  /* 0x0002f40001897983 */ /* 0x001f280000300800 */
[----:B-1----:R-:W4:Y:S04]  /*bd70*/  LDL.LU R2, [R1+0x2f8] ;  /* 0x0002f80001027983 */ /* 0x002f280000300800 */
[----:B------:R-:W4:Y:S01]  /*bd80*/  LDL.LU R0, [R1+0x2fc] ;  /* 0x0002fc0001007983 */ /* 0x000f220000300800 */
[----:B------:R-:W-:-:S01]  /*bd90*/  FADD R151, R50, R151 ;  /* 0x0000009732977221 */ /* 0x000fc20000000000 */
[----:B------:R-:W-:-:S04]  /*bda0*/  FADD R150, R51, R150 ;  /* 0x0000009633967221 */ /* 0x000fc80000000000 */
[----:B------:R0:W-:Y:S01]  /*bdb0*/  STL [R1+0x2bc], R151 ;  /* 0x0002bc9701007387 */ /* 0x0001e20000100800 */
[----:B--2---:R-:W-:-:S03]  /*bdc0*/  FADD R149, R52, R149 ;  /* 0x0000009534957221 */ /* 0x004fc60000000000 */
[----:B------:R1:W-:Y:S01]  /*bdd0*/  STL [R1+0x2c0], R150 ;  /* 0x0002c09601007387 */ /* 0x0003e20000100800 */
[----:B---3--:R-:W-:-:S03]  /*bde0*/  FADD R148, R53, R148 ;  /* 0x0000009435947221 */ /* 0x008fc60000000000 */
[----:B------:R2:W-:Y:S01]  /*bdf0*/  STL [R1+0x2c4], R149 ;  /* 0x0002c49501007387 */ /* 0x0005e20000100800 */
[----:B----4-:R-:W-:-:S03]  /*be00*/  FADD R147, R54, R147 ;  /* 0x0000009336937221 */ /* 0x010fc60000000000 */
        /* <DEDUP_REMOVED lines=198> */
[----:B------:R-:W-:Y:S01]  /*ca70*/  STL [R1+0x3cc], R151 ;  /* 0x0003cc9701007387 */ /* 0x000fe20000100800 */
[----:B--2---:R-:W-:-:S03]  /*ca80*/  FADD R149, R120, R149 ;  /* 0x0000009578957221 */ /* 0x004fc60000000000 */
[----:B------:R-:W-:Y:S01]  /*ca90*/  STL [R1+0x3d0], R150 ;  /* 0x0003d09601007387 */ /* 0x000fe20000100800 */
[----:B---3--:R-:W-:-:S03]  /*caa0*/  FADD R148, R121, R148 ;  /* 0x0000009479947221 */ /* 0x008fc60000000000 */
[----:B------:R-:W-:Y:S01]  /*cab0*/  STL [R1+0x3d4], R149 ;  /* 0x0003d49501007387 */ /* 0x000fe20000100800 */
[----:B----4-:R-:W-:-:S03]  /*cac0*/  FADD R147, R122, R147 ;  /* 0x000000937a937221 */ /* 0x010fc60000000000 */
[----:B------:R-:W-:Y:S01]  /*cad0*/  STL [R1+0x3d8], R148 ;  /* 0x0003d89401007387 */ /* 0x000fe20000100800 */
[----:B------:R-:W-:-:S03]  /*cae0*/  FADD R146, R123, R146 ;  /* 0x000000927b927221 */ /* 0x000fc60000000000 */
        /* <DEDUP_REMOVED lines=18> */
[----:B------:R-:W-:Y:S04]  /*cc10*/  STL [R1+0x400], R138 ;  /* 0x0004008a01007387 */ /* 0x000fe80000100800 */
[----:B------:R0:W-:Y:S04]  /*cc20*/  STL [R1+0x404], R137 ;  /* 0x0004048901007387 */ /* 0x0001e80000100800 */
[----:B0-----:R-:W2:Y:S01]  /*cc30*/  LDL.LU R137, [R1+0x410] ;  /* 0x0004100001897983 */ /* 0x001ea20000300800 */
[----:B------:R-:W-:-:S01]  /*cc40*/  FADD R2, R133, R2 ;  /* 0x0000000285027221 */ /* 0x000fc20000000000 */
[----:B------:R-:W-:-:S02]  /*cc50*/  FADD R0, R134, R0 ;  /* 0x0000000086007221 */ /* 0x000fc40000000000 */
[----:B------:R-:W3:Y:S04]  /*cc60*/  LDL.LU R138, [R1+0x414] ;  /* 0x00041400018a7983 */ /* 0x000ee80000300800 */
[----:B------:R-:W-:Y:S04]  /*cc70*/  STL [R1+0x408], R2 ;  /* 0x0004080201007387 */ /* 0x000fe80000100800 */
[----:B------:R-:W4:Y:S04]  /*cc80*/  LDL.LU R139, [R1+0x418] ;  /* 0x00041800018b7983 */ /* 0x000f280000300800 */
[----:B------:R0:W-:Y:S04]  /*cc90*/  STL [R1+0x40c], R0 ;  /* 0x00040c0001007387 */ /* 0x0001e80000100800 */
        /* <DEDUP_REMOVED lines=13> */
[----:B------:R-:W4:Y:S01]  /*cd70*/  LDL.LU R2, [R1+0x450] ;  /* 0x0004500001027983 */ /* 0x000f220000300800 */
[----:B--2---:R-:W-:-:S05]  /*cd80*/  FADD R137, R135, R137 ;  /* 0x0000008987897221 */ /* 0x004fca0000000000 */
[----:B------:R0:W-:Y:S04]  /*cd90*/  STL [R1+0x410], R137 ;  /* 0x0004108901007387 */ /* 0x0001e80000100800 */
[----:B0-----:R-:W4:Y:S01]  /*cda0*/  LDL.LU R137, [R1+0x4b0] ;  /* 0x0004b00001897983 */ /* 0x001f220000300800 */
[----:B---3--:R-:W-:-:S05]  /*cdb0*/  FADD R138, R136, R138 ;  /* 0x0000008a888a7221 */ /* 0x008fca0000000000 */
[----:B------:R0:W-:Y:S04]  /*cdc0*/  STL [R1+0x414], R138 ;  /* 0x0004148a01007387 */ /* 0x0001e80000100800 */
[----:B0-----:R-:W2:Y:S01]  /*cdd0*/  LDL.LU R138, [R1+0x4ac] ;  /* 0x0004ac00018a7983 */ /* 0x001ea20000300800 */
[----:B----4-:R-:W-:-:S05]  /*cde0*/  FADD R139, R137, R139 ;  /* 0x0000008b898b7221 */ /* 0x010fca0000000000 */
[----:B------:R0:W-:Y:S04]  /*cdf0*/  STL [R1+0x418], R139 ;  /* 0x0004188b01007387 */ /* 0x0001e80000100800 */
[----:B0-----:R-:W3:Y:S01]  /*ce00*/  LDL.LU R139, [R1+0x4a8] ;  /* 0x0004a800018b7983 */ /* 0x001ee20000300800 */
[----:B--2---:R-:W-:-:S05]  /*ce10*/  FADD R140, R138, R140 ;  /* 0x0000008c8a8c7221 */ /* 0x004fca0000000000 */
[----:B------:R0:W-:Y:S04]  /*ce20*/  STL [R1+0x41c], R140 ;  /* 0x00041c8c01007387 */ /* 0x0001e80000100800 */
[----:B0-----:R-:W2:Y:S01]  /*ce30*/  LDL.LU R140, [R1+0x4a4] ;  /* 0x0004a400018c7983 */ /* 0x001ea20000300800 */
[----:B---3--:R-:W-:-:S05]  /*ce40*/  FADD R141, R139, R141 ;  /* 0x0000008d8b8d7221 */ /* 0x008fca0000000000 */
        /* <DEDUP_REMOVED lines=34> */
[----:B0-----:R0:W5:Y:S01]  /*d070*/  LDL.LU R0, [R1+0x474] ;  /* 0x0004740001007983 */ /* 0x0011620000300800 */
[----:B------:R-:W-:Y:S01]  /*d080*/  UMOV UR6, URZ ;  /* 0x0000003f00067c82 */ /* 0x000fe20008000000 */
[----:B---3--:R-:W-:-:S05]  /*d090*/  FADD R2, R2, R151 ;  /* 0x0000009702027221 */ /* 0x008fca0000000000 */
[----:B------:R0:W-:Y:S02]  /*d0a0*/  STL [R1+0x450], R2 ;  /* 0x0004500201007387 */ /* 0x0001e40000100800 */
.L_x_28:
[----:B------:R-:W-:Y:S05]  /*d0b0*/  @!P1 BRA `(.L_x_29) ;  /* 0x0000000000049947 */ /* 0x000fea0003800000 */
[----:B------:R-:W-:Y:S01]  /*d0c0*/  BPT.TRAP 0x1 ;  /* 0x000000040000795c */ /* 0x000fe20000300000 */
.L_x_29:
[----:B0-----:R-:W2:Y:S04]  /*d0d0*/  LDL R2, [R1+0x454] ;  /* 0x0004540001027983 */ /* 0x001ea80000100800 */
[----:B-----5:R0:W-:Y:S04]  /*d0e0*/  STL [R1+0x474], R0 ;  /* 0x0004740001007387 */ /* 0x0201e80000100800 */
[----:B0-----:R-:W3:Y:S01]  /*d0f0*/  LDL R0, [R1+0x458] ;  /* 0x0004580001007983 */ /* 0x001ee20000100800 */
[----:B--2---:R-:W-:Y:S01]  /*d100*/  ISETP.NE.AND P0, PT, R2, RZ, PT ;  /* 0x000000ff0200720c */ /* 0x004fe20003f05270 */
[----:B------:R-:W-:-:S12]  /*d110*/  IMAD.U32 R2, RZ, RZ, UR25 ;  /* 0x00000019ff027e24 */ /* 0x000fd8000f8e00ff */
[----:B------:R-:W-:-:S05]  /*d120*/  @P0 LEA R2, R2, UR11, 0x3 ;  /* 0x0000000b02020c11 */ /* 0x000fca000f8e18ff */
[----:B------:R-:W-:-:S05]  /*d130*/  @P0 VIADD R2, R2, 0x38 ;  /* 0x0000003802020836 */ /* 0x000fca0000000000 */
[----:B---3--:R-:W-:Y:S02]  /*d140*/  @P0 PRMT R2, R0, 0x654, R2 ;  /* 0x0000065400020816 */ /* 0x008fe40000000002 */
[----:B------:R0:W5:Y:S01]  /*d150*/  LDL.LU R0, [R1+0x474] ;  /* 0x0004740001007983 */ /* 0x0001620000300800 */
[----:B------:R-:W-:Y:S01]  /*d160*/  UISETP.GT.U32.AND UP0, UPT, UR13, 0x1, UPT ;  /* 0x000000010d00788c */ /* 0x000fe2000bf04070 */
[----:B------:R0:W-:Y:S05]  /*d170*/  @P0 SYNCS.ARRIVE.TRANS64.RED.A1T0 RZ, [R2+URZ], RZ ;  /* 0x000000ff02ff09a7 */ /* 0x0001ea000810043f */
[----:B------:R-:W-:-:S13]  /*d180*/  PLOP3.LUT P0, PT, PT, PT, UP0, 0x80, 0x0 ;  /* 0x000000000000781c */ /* 0x000fda0003f0f008 */
[----:B0-----:R-:W-:Y:S05]  /*d190*/  @P0 BRA `(.L_x_30) ;  /* 0x0000000000040947 */ /* 0x001fea0003800000 */
[----:B------:R-:W-:Y:S01]  /*d1a0*/  BPT.TRAP 0x1 ;  /* 0x000000040000795c */ /* 0x000fe20000300000 */
.L_x_30:
[----:B------:R-:W-:Y:S02]  /*d1b0*/  UISETP.GT.AND UP2, UPT, UR24, 0x1, UPT ;  /* 0x000000011800788c */ /* 0x000fe4000bf44270 */
[----:B------:R-:W-:Y:S02]  /*d1c0*/  UIADD3 UR23, UR23, 0x1, URZ ;  /* 0x0000000117177890 */ /* 0x000fe4000fffe03f */
[----:B------:R-:W-:Y:S02]  /*d1d0*/  UIADD3 UR25, UR25, 0x1, URZ ;  /* 0x0000000119197890 */ /* 0x000fe4000fffe03f */
[----:B------:R-:W-:Y:S01]  /*d1e0*/  PLOP3.LUT P0, PT, PT, PT, UP2, 0x80, 0x0 ;  /* 0x000000000000781c */ /* 0x000fe20003f0f028 */
[----:B------:R-:W-:Y:S02]  /*d1f0*/  UISETP.NE.AND UP0, UPT, UR23, 0x7, UPT ;  /* 0x000000071700788c */ /* 0x000fe4000bf05270 */
[----:B------:R-:W-:Y:S02]  /*d200*/  UISETP.NE.AND UP1, UPT, UR25, 0x7, UPT ;  /* 0x000000071900788c */ /* 0x000fe4000bf25270 */
[----:B------:R-:W-:-:S02]  /*d210*/  USEL UR8, URZ, 0x1, UP0 ;  /* 0x000000013f087887 */ /* 0x000fc40008000000 */
[----:B------:R-:W-:Y:S02]  /*d220*/  UIADD3 UR24, UR24, -0x1, URZ ;  /* 0xffffffff18187890 */ /* 0x000fe4000fffe03f */
[----:B------:R-:W-:Y:S02]  /*d230*/  USEL UR23, UR23, URZ, UP0 ;  /* 0x0000003f17177287 */ /* 0x000fe40008000000 */
[----:B-----5:R-:W-:Y:S01]  /*d240*/  LOP3.LUT R0, R0, UR8, RZ, 0x3c, !PT ;  /* 0x0000000800007c12 */ /* 0x020fe2000f8e3cff */
[----:B------:R-:W-:Y:S01]  /*d250*/  USEL UR25, UR25, URZ, UP1 ;  /* 0x0000003f19197287 */ /* 0x000fe20008800000 */
[----:B------:R-:W-:Y:S01]  /*d260*/  UMOV UR8, 0x1 ;  /* 0x0000000100087882 */ /* 0x000fe20000000000 */
[----:B------:R-:W-:Y:S10]  /*d270*/  @P0 BRA `(.L_x_31) ;  /* 0xffffff9c00a40947 */ /* 0x000ff4000383ffff */
.L_x_23:
[----:B------:R-:W-:-:S04]  /*d280*/  UISETP.NE.AND UP0, UPT, UR6, URZ, UPT ;  /* 0x0000003f0600728c */ /* 0x000fc8000bf05270 */
[----:B------:R-:W-:-:S06]  /*d290*/  USEL UR6, URZ, 0x1, !UP0 ;  /* 0x000000013f067887 */ /* 0x000fcc000c000000 */
[----:B------:R-:W-:-:S13]  /*d2a0*/  ISETP.NE.AND P0, PT, RZ, UR6, PT ;  /* 0x00000006ff007c0c */ /* 0x000fda000bf05270 */
[----:B------:R-:W-:Y:S05]  /*d2b0*/  @!P0 BRA `(.L_x_32) ;  /* 0x0000003800108947 */ /* 0x000fea0003800000 */
[----:B------:R0:W-:Y:S04]  /*d2c0*/  STL [R1+0x624], R43 ;  /* 0x0006242b01007387 */ /* 0x0001e80000100800 */
[----:B0-----:R-:W2:Y:S04]  /*d2d0*/  LDL.LU R43, [R1] ;  /* 0x00000000012b7983 */ /* 0x001ea80000300800 */
[----:B------:R0:W-:Y:S04]  /*d2e0*/  STL [R1+0x620], R44 ;  /* 0x0006202c01007387 */ /* 0x0001e80000100800 */
[----:B0-----:R-:W3:Y:S04]  /*d2f0*/  LDL.LU R44, [R1+0x4] ;  /* 0x00000400012c7983 */ /* 0x001ee80000300800 */
[----:B------:R0:W-:Y:S04]  /*d300*/  STL [R1+0x61c], R45 ;  /* 0x00061c2d01007387 */ /* 0x0001e80000100800 */
[----:B0-----:R-:W4:Y:S04]  /*d310*/  LDL.LU R45, [R1+0x8] ;  /* 0x00000800012d7983 */ /* 0x001f280000300800 */
[----:B------:R0:W-:Y:S04]  /*d320*/  STL [R1+0x618], R46 ;  /* 0x0006182e01007387 */ /* 0x0001e80000100800 */
[----:B0-----:R-:W5:Y:S04]  /*d330*/  LDL.LU R46, [R1+0xc] ;  /* 0x00000c00012e7983 */ /* 0x001f680000300800 */
        /* <DEDUP_REMOVED lines=138> */
[----:B------:R-:W5:Y:S04]  /*dbe0*/  LDL.LU R0, [R1+0x1b0] ;  /* 0x0001b00001007983 */ /* 0x000f680000300800 */
[----:B------:R-:W5:Y:S04]  /*dbf0*/  LDL.LU R2, [R1+0x204] ;  /* 0x0002040001027983 */ /* 0x000f680000300800 */
        /* <DEDUP_REMOVED lines=67> */
[----:B0-----:R-:W5:Y:S01]  /*e030*/  LDL.LU R149, [R1+0x12c] ;  /* 0x00012c0001957983 */ /* 0x001f620000300800 */
[----:B--2---:R-:W-:-:S03]  /*e040*/  FADD R3, R43, R3 ;  /* 0x000000032b037221 */ /* 0x004fc60000000000 */
[----:B------:R0:W-:Y:S01]  /*e050*/  STL [R1+0x478], R150 ;  /* 0x0004789601007387 */ /* 0x0001e20000100800 */
[----:B---3--:R-:W-:Y:S01]  /*e060*/  FADD R4, R44, R4 ;  /* 0x000000042c047221 */ /* 0x008fe20000000000 */
[----:B----4-:R-:W-:Y:S01]  /*e070*/  FADD R5, R45, R5 ;  /* 0x000000052d057221 */ /* 0x010fe20000000000 */
[----:B-----5:R-:W-:Y:S01]  /*e080*/  FADD R6, R46, R6 ;  /* 0x000000062e067221 */ /* 0x020fe20000000000 */
[----:B------:R-:W-:Y:S01]  /*e090*/  FADD R7, R47, R7 ;  /* 0x000000072f077221 */ /* 0x000fe20000000000 */
[----:B0-----:R-:W2:Y:S04]  /*e0a0*/  LDL.LU R150, [R1+0x128] ;  /* 0x0001280001967983 */ /* 0x001ea80000300800 */
[----:B------:R0:W-:Y:S01]  /*e0b0*/  STL [R1+0x474], R151 ;  /* 0x0004749701007387 */ /* 0x0001e20000100800 */
[----:B------:R-:W-:Y:S01]  /*e0c0*/  FADD R8, R48, R8 ;  /* 0x0000000830087221 */ /* 0x000fe20000000000 */
[----:B------:R-:W-:Y:S01]  /*e0d0*/  FADD R9, R49, R9 ;  /* 0x0000000931097221 */ /* 0x000fe20000000000 */
[----:B------:R-:W-:Y:S01]  /*e0e0*/  FADD R10, R50, R10 ;  /* 0x0000000a320a7221 */ /* 0x000fe20000000000 */
[----:B0-----:R-:W3:Y:S04]  /*e0f0*/  LDL.LU R151, [R1+0x124] ;  /* 0x0001240001977983 */ /* 0x001ee80000300800 */
[----:B------:R-:W4:Y:S04]  /*e100*/  LDL.LU R43, [R1+0x624] ;  /* 0x00062400012b7983 */ /* 0x000f280000300800 */
[----:B------:R-:W5:Y:S04]  /*e110*/  LDL.LU R44, [R1+0x620] ;  /* 0x00062000012c7983 */ /* 0x000f680000300800 */
[----:B------:R-:W4:Y:S04]  /*e120*/  LDL.LU R45, [R1+0x61c] ;  /* 0x00061c00012d7983 */ /* 0x000f280000300800 */
[----:B------:R-:W5:Y:S01]  /*e130*/  LDL.LU R46, [R1+0x618] ;  /* 0x00061800012e7983 */ /* 0x000f620000300800 */
[----:B------:R-:W-:-:S03]  /*e140*/  FADD R11, R51, R11 ;  /* 0x0000000b330b7221 */ /* 0x000fc60000000000 */
[----:B------:R-:W4:Y:S01]  /*e150*/  LDL.LU R47, [R1+0x614] ;  /* 0x00061400012f7983 */ /* 0x000f220000300800 */
[----:B------:R-:W-:-:S03]  /*e160*/  FADD R12, R52, R12 ;  /* 0x0000000c340c7221 */ /* 0x000fc60000000000 */
        /* <DEDUP_REMOVED lines=132> */
[----:B------:R-:W5:Y:S04]  /*e9b0*/  LDL.LU R114, [R1+0x508] ;  /* 0x0005080001727983 */ /* 0x000f680000300800 */
[----:B------:R-:W5:Y:S01]  /*e9c0*/  LDL.LU R115, [R1+0x504] ;  /* 0x0005040001737983 */ /* 0x000f620000300800 */
[----:B------:R-:W-:Y:S01]  /*e9d0*/  FADD R206, R149, R206 ;  /* 0x000000ce95ce7221 */ /* 0x000fe20000000000 */
[----:B------:R-:W-:Y:S01]  /*e9e0*/  FADD R237, R118, R237 ;  /* 0x000000ed76ed7221 */ /* 0x000fe20000000000 */
[----:B------:R-:W-:Y:S01]  /*e9f0*/  FADD R236, R119, R236 ;  /* 0x000000ec77ec7221 */ /* 0x000fe20000000000 */
[----:B------:R0:W-:Y:S01]  /*ea00*/  STL [R1+0x200], R116 ;  /* 0x0002007401007387 */ /* 0x0001e20000100800 */
[----:B------:R-:W-:Y:S01]  /*ea10*/  FADD R235, R120, R235 ;  /* 0x000000eb78eb7221 */ /* 0x000fe20000000000 */
        /* <DEDUP_REMOVED lines=8> */
[----:B0-----:R-:W4:Y:S01]  /*eaa0*/  LDL.LU R116, [R1+0x1b4] ;  /* 0x0001b40001747983 */ /* 0x001f220000300800 */
[----:B------:R-:W-:Y:S01]  /*eab0*/  FADD R226, R129, R226 ;  /* 0x000000e281e27221 */ /* 0x000fe20000000000 */
[----:B------:R-:W-:Y:S01]  /*eac0*/  FADD R225, R130, R225 ;  /* 0x000000e182e17221 */ /* 0x000fe20000000000 */
[----:B------:R-:W-:Y:S01]  /*ead0*/  FADD R224, R131, R224 ;  /* 0x000000e083e07221 */ /* 0x000fe20000000000 */
[----:B------:R-:W4:Y:S01]  /*eae0*/  LDL.LU R148, [R1+0x208] ;  /* 0x0002080001947983 */ /* 0x000f220000300800 */
[----:B------:R-:W-:Y:S01]  /*eaf0*/  FADD R223, R132, R223 ;  /* 0x000000df84df7221 */ /* 0x000fe20000000000 */
[----:B------:R-:W-:Y:S01]  /*eb00*/  FADD R216, R139, R216 ;  /* 0x000000d88bd87221 */ /* 0x000fe20000000000 */
[----:B------:R-:W-:Y:S01]  /*eb10*/  FADD R222, R133, R222 ;  /* 0x000000de85de7221 */ /* 0x000fe20000000000 */
        /* <DEDUP_REMOVED lines=8> */
[----:B------:R-:W5:Y:S01]  /*eba0*/  LDL.LU R149, [R1+0x20c] ;  /* 0x00020c0001957983 */ /* 0x000f620000300800 */
[----:B------:R-:W-:Y:S01]  /*ebb0*/  FADD R212, R143, R212 ;  /* 0x000000d48fd47221 */ /* 0x000fe20000000000 */
[----:B------:R-:W-:Y:S01]  /*ebc0*/  FADD R218, R137, R218 ;  /* 0x000000da89da7221 */ /* 0x000fe20000000000 */
[----:B------:R-:W-:Y:S01]  /*ebd0*/  FADD R211, R144, R211 ;  /* 0x000000d390d37221 */ /* 0x000fe20000000000 */
[----:B------:R-:W5:Y:S01]  /*ebe0*/  LDL.LU R118, [R1+0x1bc] ;  /* 0x0001bc0001767983 */ /* 0x000f620000300800 */
[----:B------:R-:W-:Y:S01]  /*ebf0*/  FADD R217, R138, R217 ;  /* 0x000000d98ad97221 */ /* 0x000fe20000000000 */
[----:B------:R-:W-:Y:S01]  /*ec00*/  FADD R210, R145, R210 ;  /* 0x000000d291d27221 */ /* 0x000fe20000000000 */
[----:B---3--:R-:W-:Y:S01]  /*ec10*/  FADD R204, R151, R204 ;  /* 0x000000cc97cc7221 */ /* 0x008fe20000000000 */
[----:B------:R-:W3:Y:S01]  /*ec20*/  LDL.LU R0, [R1+0x210] ;  /* 0x0002100001007983 */ /* 0x000ee20000300800 */
[----:B------:R-:W-:Y:S01]  /*ec30*/  FADD R209, R146, R209 ;  /* 0x000000d192d17221 */ /* 0x000fe20000000000 */
[----:B--2---:R-:W-:Y:S01]  /*ec40*/  FADD R205, R150, R205 ;  /* 0x000000cd96cd7221 */ /* 0x004fe20000000000 */
[----:B------:R-:W-:Y:S01]  /*ec50*/  FADD R208, R147, R208 ;  /* 0x000000d093d07221 */ /* 0x000fe20000000000 */
[----:B------:R-:W2:Y:S04]  /*ec60*/  LDL.LU R119, [R1+0x1c0] ;  /* 0x0001c00001777983 */ /* 0x000ea80000300800 */
[----:B0-----:R-:W2:Y:S04]  /*ec70*/  LDL.LU R2, [R1+0x214] ;  /* 0x0002140001027983 */ /* 0x001ea80000300800 */
        /* <DEDUP_REMOVED lines=29> */
[----:B------:R-:W2:Y:S01]  /*ee50*/  LDL.LU R147, [R1+0x250] ;  /* 0x0002500001937983 */ /* 0x000ea20000300800 */
[----:B----4-:R-:W-:-:S03]  /*ee60*/  FADD R148, R116, R148 ;  /* 0x0000009474947221 */ /* 0x010fc60000000000 */
[----:B------:R-:W4:Y:S04]  /*ee70*/  LDL.LU R116, [R1+0x500] ;  /* 0x0005000001747983 */ /* 0x000f280000300800 */
[----:B------:R0:W-:Y:S01]  /*ee80*/  STL [R1+0x208], R148 ;  /* 0x0002089401007387 */ /* 0x0001e20000100800 */
[----:B-----5:R-:W-:-:S03]  /*ee90*/  FADD R149, R117, R149 ;  /* 0x0000009575957221 */ /* 0x020fc60000000000 */
[----:B0-----:R-:W5:Y:S04]  /*eea0*/  LDL.LU R148, [R1+0x254] ;  /* 0x0002540001947983 */ /* 0x001f680000300800 */
[----:B------:R-:W4:Y:S04]  /*eeb0*/  LDL.LU R117, [R1+0x4fc] ;  /* 0x0004fc0001757983 */ /* 0x000f280000300800 */
[----:B------:R0:W-:Y:S04]  /*eec0*/  STL [R1+0x20c], R149 ;  /* 0x00020c9501007387 */ /* 0x0001e80000100800 */
[----:B0-----:R-:W4:Y:S01]  /*eed0*/  LDL.LU R149, [R1+0x258] ;  /* 0x0002580001957983 */ /* 0x001f220000300800 */
[----:B---3--:R-:W-:Y:S01]  /*eee0*/  FADD R0, R118, R0 ;  /* 0x0000000076007221 */ /* 0x008fe20000000000 */
[----:B--2---:R-:W-:-:S02]  /*eef0*/  FADD R2, R119, R2 ;  /* 0x0000000277027221 */ /* 0x004fc40000000000 */
[----:B------:R-:W2:Y:S01]  /*ef00*/  LDL.LU R118, [R1+0x4f8] ;  /* 0x0004f80001767983 */ /* 0x000ea20000300800 */
[----:B------:R-:W-:-:S03]  /*ef10*/  FADD R121, R120, R121 ;  /* 0x0000007978797221 */ /* 0x000fc60000000000 */
[----:B------:R0:W-:Y:S01]  /*ef20*/  STL [R1+0x210], R0 ;  /* 0x0002100001007387 */ /* 0x0001e20000100800 */
[----:B------:R-:W-:-:S03]  /*ef30*/  FADD R123, R122, R123 ;  /* 0x0000007b7a7b7221 */ /* 0x000fc60000000000 */
[----:B0-----:R-:W3:Y:S04]  /*ef40*/  LDL.LU R0, [R1+0x25c] ;  /* 0x00025c0001007983 */ /* 0x001ee80000300800 */
[----:B------:R-:W2:Y:S04]  /*ef50*/  LDL.LU R119, [R1+0x4f4] ;  /* 0x0004f40001777983 */ /* 0x000ea80000300800 */
[----:B------:R0:W-:Y:S01]  /*ef60*/  STL [R1+0x214], R2 ;  /* 0x0002140201007387 */ /* 0x0001e20000100800 */
[----:B------:R-:W-:Y:S01]  /*ef70*/  FADD R125, R124, R125 ;  /* 0x0000007d7c7d7221 */ /* 0x000fe20000000000 */
[----:B------:R-:W-:-:S02]  /*ef80*/  FADD R127, R126, R127 ;  /* 0x0000007f7e7f7221 */ /* 0x000fc40000000000 */
[----:B0-----:R-:W2:Y:S04]  /*ef90*/  LDL.LU R2, [R1+0x260] ;  /* 0x0002600001027983 */ /* 0x001ea80000300800 */
[----:B------:R-:W2:Y:S04]  /*efa0*/  LDL.LU R120, [R1+0x4f0] ;  /* 0x0004f00001787983 */ /* 0x000ea80000300800 */
[----:B------:R0:W-:Y:S01]  /*efb0*/  STL [R1+0x218], R121 ;  /* 0x0002187901007387 */ /* 0x0001e20000100800 */
[----:B------:R-:W-:-:S03]  /*efc0*/  FADD R129, R128, R129 ;  /* 0x0000008180817221 */ /* 0x000fc60000000000 */
        /* <DEDUP_REMOVED lines=42> */
[----:B------:R0:W-:Y:S04]  /*f270*/  STL [R1+0x244], R144 ;  /* 0x0002449001007387 */ /* 0x0001e80000100800 */
[----:B0-----:R-:W2:Y:S04]  /*f280*/  LDL.LU R144, [R1+0x278] ;  /* 0x0002780001907983 */ /* 0x001ea80000300800 */
[----:B------:R-:W2:Y:S04]  /*f290*/  LDL.LU R138, [R1+0x4a8] ;  /* 0x0004a800018a7983 */ /* 0x000ea80000300800 */
[----:B------:R0:W-:Y:S04]  /*f2a0*/  STL [R1+0x248], R145 ;  /* 0x0002489101007387 */ /* 0x0001e80000100800 */
[----:B0-----:R-:W2:Y:S04]  /*f2b0*/  LDL.LU R145, [R1+0x27c] ;  /* 0x00027c0001917983 */ /* 0x001ea80000300800 */
[----:B------:R0:W-:Y:S01]  /*f2c0*/  STL [R1+0x24c], R146 ;  /* 0x00024c9201007387 */ /* 0x0001e20000100800 */
[----:B-----5:R-:W-:-:S03]  /*f2d0*/  FADD R148, R24, R148 ;  /* 0x0000009418947221 */ /* 0x020fc60000000000 */
[----:B0-----:R-:W5:Y:S04]  /*f2e0*/  LDL.LU R146, [R1+0x280] ;  /* 0x0002800001927983 */ /* 0x001f680000300800 */
[----:B------:R0:W-:Y:S04]  /*f2f0*/  STL [R1+0x250], R147 ;  /* 0x0002509301007387 */ /* 0x0001e80000100800 */
[----:B0-----:R-:W5:Y:S01]  /*f300*/  LDL.LU R147, [R1+0x284] ;  /* 0x0002840001937983 */ /* 0x001f620000300800 */
[----:B----4-:R-:W-:-:S03]  /*f310*/  FADD R149, R25, R149 ;  /* 0x0000009519957221 */ /* 0x010fc60000000000 */
[----:B------:R0:W-:Y:S04]  /*f320*/  STL [R1+0x254], R148 ;  /* 0x0002549401007387 */ /* 0x0001e80000100800 */
[----:B0-----:R-:W4:Y:S04]  /*f330*/  LDL.LU R148, [R1+0x288] ;  /* 0x0002880001947983 */ /* 0x001f280000300800 */
[----:B------:R0:W-:Y:S04]  /*f340*/  STL [R1+0x258], R149 ;  /* 0x0002589501007387 */ /* 0x0001e80000100800 */
[----:B0-----:R-:W4:Y:S04]  /*f350*/  LDL.LU R149, [R1+0x28c] ;  /* 0x00028c0001957983 */ /* 0x001f280000300800 */
[----:B------:R-:W4:Y:S01]  /*f360*/  LDL.LU R150, [R1+0x290] ;  /* 0x0002900001967983 */ /* 0x000f220000300800 */
[----:B---3--:R-:W-:-:S03]  /*f370*/  FADD R0, R26, R0 ;  /* 0x000000001a007221 */ /* 0x008fc60000000000 */
[----:B------:R-:W3:Y:S01]  /*f380*/  LDL.LU R151, [R1+0x294] ;  /* 0x0002940001977983 */ /* 0x000ee20000300800 */
[----:B--2---:R-:W-:-:S03]  /*f390*/  FADD R2, R27, R2 ;  /* 0x000000021b027221 */ /* 0x004fc60000000000 */
[----:B------:R0:W-:Y:S04]  /*f3a0*/  STL [R1+0x25c], R0 ;  /* 0x00025c0001007387 */ /* 0x0001e80000100800 */
[----:B------:R-:W2:Y:S04]  /*f3b0*/  LDL.LU R27, [R1+0x2c8] ;  /* 0x0002c800011b7983 */ /* 0x000ea80000300800 */
[----:B------:R-:W2:Y:S04]  /*f3c0*/  LDL.LU R26, [R1+0x2cc] ;  /* 0x0002cc00011a7983 */ /* 0x000ea80000300800 */
[----:B------:R1:W-:Y:S04]  /*f3d0*/  STL [R1+0x260], R2 ;  /* 0x0002600201007387 */ /* 0x0003e80000100800 */
[----:B------:R-:W2:Y:S04]  /*f3e0*/  LDL.LU R25, [R1+0x2d0] ;  /* 0x0002d00001197983 */ /* 0x000ea80000300800 */
[----:B------:R-:W2:Y:S04]  /*f3f0*/  LDL.LU R24, [R1+0x2d4] ;  /* 0x0002d40001187983 */ /* 0x000ea80000300800 */
[----:B0-----:R-:W2:Y:S04]  /*f400*/  LDL.LU R0, [R1+0x2d8] ;  /* 0x0002d80001007983 */ /* 0x001ea80000300800 */
[----:B-1----:R-:W2:Y:S01]  /*f410*/  LDL.LU R2, [R1+0x2dc] ;  /* 0x0002dc0001027983 */ /* 0x002ea20000300800 */
[----:B------:R-:W-:-:S05]  /*f420*/  FADD R139, R28, R139 ;  /* 0x0000008b1c8b7221 */ /* 0x000fca0000000000 */
[----:B------:R0:W-:Y:S04]  /*f430*/  STL [R1+0x264], R139 ;  /* 0x0002648b01007387 */ /* 0x0001e80000100800 */
[----:B0-----:R-:W2:Y:S01]  /*f440*/  LDL.LU R139, [R1+0x4a4] ;  /* 0x0004a400018b7983 */ /* 0x001ea20000300800 */
[----:B------:R-:W-:-:S03]  /*f450*/  FADD R140, R29, R140 ;  /* 0x0000008c1d8c7221 */ /* 0x000fc60000000000 */
[----:B------:R-:W2:Y:S04]  /*f460*/  LDL.LU R28, [R1+0x2c4] ;  /* 0x0002c400011c7983 */ /* 0x000ea80000300800 */
        /* <DEDUP_REMOVED lines=20> */
[----:B------:R0:W-:Y:S01]  /*f5b0*/  STL [R1+0x27c], R145 ;  /* 0x00027c9101007387 */ /* 0x0001e20000100800 */
[----:B-----5:R-:W-:-:S03]  /*f5c0*/  FADD R146, R35, R146 ;  /* 0x0000009223927221 */ /* 0x020fc60000000000 */
[----:B0-----:R-:W5:Y:S04]  /*f5d0*/  LDL.LU R145, [R1+0x48c] ;  /* 0x00048c0001917983 */ /* 0x001f680000300800 */
[----:B------:R-:W5:Y:S04]  /*f5e0*/  LDL.LU R34, [R1+0x2ac] ;  /* 0x0002ac0001227983 */ /* 0x000f680000300800 */
[----:B------:R0:W-:Y:S01]  /*f5f0*/  STL [R1+0x280], R146 ;  /* 0x0002809201007387 */ /* 0x0001e20000100800 */
[----:B------:R-:W-:-:S03]  /*f600*/  FADD R147, R36, R147 ;  /* 0x0000009324937221 */ /* 0x000fc60000000000 */
[----:B0-----:R-:W5:Y:S04]  /*f610*/  LDL.LU R146, [R1+0x488] ;  /* 0x0004880001927983 */ /* 0x001f680000300800 */
[----:B------:R-:W5:Y:S01]  /*f620*/  LDL.LU R35, [R1+0x2a8] ;  /* 0x0002a80001237983 */ /* 0x000f620000300800 */
[----:B----4-:R-:W-:-:S03]  /*f630*/  FADD R148, R37, R148 ;  /* 0x0000009425947221 */ /* 0x010fc60000000000 */
[----:B------:R0:W-:Y:S04]  /*f640*/  STL [R1+0x284], R147 ;  /* 0x0002849301007387 */ /* 0x0001e80000100800 */
[----:B0-----:R-:W4:Y:S01]  /*f650*/  LDL.LU R147, [R1+0x484] ;  /* 0x0004840001937983 */ /* 0x001f220000300800 */
[----:B------:R-:W-:-:S03]  /*f660*/  FADD R149, R38, R149 ;  /* 0x0000009526957221 */ /* 0x000fc60000000000 */
[----:B------:R-:W4:Y:S01]  /*f670*/  LDL.LU R36, [R1+0x2a4] ;  /* 0x0002a40001247983 */ /* 0x000f220000300800 */
[----:B------:R-:W-:-:S03]  /*f680*/  FADD R150, R39, R150 ;  /* 0x0000009627967221 */ /* 0x000fc60000000000 */
[----:B------:R0:W-:Y:S04]  /*f690*/  STL [R1+0x288], R148 ;  /* 0x0002889401007387 */ /* 0x0001e80000100800 */
[----:B0-----:R-:W4:Y:S04]  /*f6a0*/  LDL.LU R148, [R1+0x480] ;  /* 0x0004800001947983 */ /* 0x001f280000300800 */
[----:B------:R-:W4:Y:S04]  /*f6b0*/  LDL.LU R37, [R1+0x2a0] ;  /* 0x0002a00001257983 */ /* 0x000f280000300800 */
[----:B------:R0:W-:Y:S04]  /*f6c0*/  STL [R1+0x28c], R149 ;  /* 0x00028c9501007387 */ /* 0x0001e80000100800 */
[----:B0-----:R-:W4:Y:S04]  /*f6d0*/  LDL.LU R149, [R1+0x47c] ;  /* 0x00047c0001957983 */ /* 0x001f280000300800 */
[----:B------:R-:W4:Y:S04]  /*f6e0*/  LDL.LU R38, [R1+0x29c] ;  /* 0x00029c0001267983 */ /* 0x000f280000300800 */
[----:B------:R0:W-:Y:S04]  /*f6f0*/  STL [R1+0x290], R150 ;  /* 0x0002909601007387 */ /* 0x0001e80000100800 */
[----:B0-----:R-:W4:Y:S04]  /*f700*/  LDL.LU R150, [R1+0x478] ;  /* 0x0004780001967983 */ /* 0x001f280000300800 */
[----:B------:R-:W4:Y:S01]  /*f710*/  LDL.LU R39, [R1+0x298] ;  /* 0x0002980001277983 */ /* 0x000f220000300800 */
[----:B---3--:R-:W-:-:S05]  /*f720*/  FADD R151, R40, R151 ;  /* 0x0000009728977221 */ /* 0x008fca0000000000 */
[----:B------:R0:W-:Y:S01]  /*f730*/  STL [R1+0x294], R151 ;  /* 0x0002949701007387 */ /* 0x0001e20000100800 */
[----:B--2---:R-:W-:-:S03]  /*f740*/  FADD R27, R53, R27 ;  /* 0x0000001b351b7221 */ /* 0x004fc60000000000 */
[----:B0-----:R-:W2:Y:S01]  /*f750*/  LDL.LU R151, [R1+0x474] ;  /* 0x0004740001977983 */ /* 0x001ea20000300800 */
        /* <DEDUP_REMOVED lines=11> */
[----:B-----5:R-:W-:Y:S01]  /*f810*/  FADD R34, R46, R34 ;  /* 0x000000222e227221 */ /* 0x020fe20000000000 */
[----:B------:R-:W-:Y:S01]  /*f820*/  FADD R35, R45, R35 ;  /* 0x000000232d237221 */ /* 0x000fe20000000000 */
[----:B----4-:R-:W-:Y:S01]  /*f830*/  FADD R36, R44, R36 ;  /* 0x000000242c247221 */ /* 0x010fe20000000000 */
[----:B------:R-:W-:Y:S01]  /*f840*/  FADD R37, R43, R37 ;  /* 0x000000252b257221 */ /* 0x000fe20000000000 */
[----:B------:R-:W-:Y:S01]  /*f850*/  FADD R38, R42, R38 ;  /* 0x000000262a267221 */ /* 0x000fe20000000000 */
[----:B------:R-:W-:-:S05]  /*f860*/  FADD R39, R41, R39 ;  /* 0x0000002729277221 */ /* 0x000fca0000000000 */
[----:B------:R0:W-:Y:S04]  /*f870*/  STL [R1+0x298], R39 ;  /* 0x0002982701007387 */ /* 0x0001e80000100800 */
        /* <DEDUP_REMOVED lines=14> */
[----:B------:R-:W2:Y:S04]  /*f960*/  LDL.LU R52, [R1+0x2e0] ;  /* 0x0002e00001347983 */ /* 0x000ea80000300800 */
[----:B------:R2:W-:Y:S04]  /*f970*/  STL [R1+0x2d4], R24 ;  /* 0x0002d41801007387 */ /* 0x0005e80000100800 */
[----:B------:R-:W2:Y:S04]  /*f980*/  LDL.LU R51, [R1+0x2e4] ;  /* 0x0002e40001337983 */ /* 0x000ea80000300800 */
[----:B------:R2:W-:Y:S04]  /*f990*/  STL [R1+0x2d8], R0 ;  /* 0x0002d80001007387 */ /* 0x0005e80000100800 */
        /* <DEDUP_REMOVED lines=13> */
[----:B-1----:R-:W2:Y:S04]  /*fa70*/  LDL.LU R38, [R1+0x318] ;  /* 0x0003180001267983 */ /* 0x002ea80000300800 */
[----:B---3--:R-:W3:Y:S04]  /*fa80*/  LDL.LU R37, [R1+0x31c] ;  /* 0x00031c0001257983 */ /* 0x008ee80000300800 */
[----:B----4-:R-:W4:Y:S04]  /*fa90*/  LDL.LU R36, [R1+0x320] ;  /* 0x0003200001247983 */ /* 0x010f280000300800 */
[----:B-----5:R-:W5:Y:S04]  /*faa0*/  LDL.LU R35, [R1+0x324] ;  /* 0x0003240001237983 */ /* 0x020f680000300800 */
[----:B--2---:R-:W2:Y:S04]  /*fab0*/  LDL.LU R34, [R1+0x328] ;  /* 0x0003280001227983 */ /* 0x004ea80000300800 */
        /* <DEDUP_REMOVED lines=12> */
[----:B------:R-:W-:Y:S01]  /*fb80*/  FADD R52, R59, R52 ;  /* 0x000000343b347221 */ /* 0x000fe20000000000 */
        /* <DEDUP_REMOVED lines=28> */
[----:B---3--:R-:W-:-:S03]  /*fd50*/  FADD R37, R74, R37 ;  /* 0x000000254a257221 */ /* 0x008fc60000000000 */
[----:B------:R3:W-:Y:S01]  /*fd60*/  STL [R1+0x318], R38 ;  /* 0x0003182601007387 */ /* 0x0007e20000100800 */
[----:B----4-:R-:W-:-:S03]  /*fd70*/  FADD R36, R75, R36 ;  /* 0x000000244b247221 */ /* 0x010fc60000000000 */
[----:B------:R4:W-:Y:S01]  /*fd80*/  STL [R1+0x31c], R37 ;  /* 0x00031c2501007387 */ /* 0x0009e20000100800 */
[----:B-----5:R-:W-:-:S03]  /*fd90*/  FADD R35, R76, R35 ;  /* 0x000000234c237221 */ /* 0x020fc60000000000 */
[----:B------:R5:W-:Y:S01]  /*fda0*/  STL [R1+0x320], R36 ;  /* 0x0003202401007387 */ /* 0x000be20000100800 */
[----:B--2---:R-:W-:-:S03]  /*fdb0*/  FADD R34, R77, R34 ;  /* 0x000000224d227221 */ /* 0x004fc60000000000 */
        /* <DEDUP_REMOVED lines=22> */
[----:B0-----:R-:W2:Y:S01]  /*ff20*/  LDL.LU R52, [R1+0x35c] ;  /* 0x00035c0001347983 */ /* 0x001ea20000300800 */
[----:B------:R-:W-:-:S03]  /*ff30*/  FADD R2, R89, R2 ;  /* 0x0000000259027221 */ /* 0x000fc60000000000 */
[----:B------:R0:W-:Y:S04]  /*ff40*/  STL [R1+0x350], R24 ;  /* 0x0003501801007387 */ /* 0x0001e80000100800 */
[----:B-1----:R-:W2:Y:S04]  /*ff50*/  LDL.LU R51, [R1+0x360] ;  /* 0x0003600001337983 */ /* 0x002ea80000300800 */
        /* <DEDUP_REMOVED lines=181> */
[----:B------:R-:W-:Y:S01]  /*10ab0*/  FADD R0, R150, R0 ;  /* 0x0000000096007221 */ /* 0x000fe20000000000 */
[----:B------:R-:W-:-:S05]  /*10ac0*/  FADD R2, R2, R151 ;  /* 0x0000009702027221 */ /* 0x000fca0000000000 */
[----:B------:R0:W-:Y:S04]  /*10ad0*/  STL [R1+0x450], R2 ;  /* 0x0004500201007387 */ /* 0x0001e80000100800 */
[----:B------:R0:W-:Y:S04]  /*10ae0*/  STL [R1+0x448], R24 ;  /* 0x0004481801007387 */ /* 0x0001e80000100800 */
[----:B------:R0:W-:Y:S02]  /*10af0*/  STL [R1+0x44c], R0 ;  /* 0x00044c0001007387 */ /* 0x0001e40000100800 */
.L_x_32:
[----:B0-----:R-:W0:Y:S02]  /*10b00*/  LDC R0, c[0x0][0x28c] ;  /* 0x0000a300ff007b82 */ /* 0x001e240000000800 */
[----:B0-----:R-:W-:-:S13]  /*10b10*/  ISETP.GE.AND P0, PT, R0, 0x1, PT ;  /* 0x000000010000780c */ /* 0x001fda0003f06270 */
[----:B------:R-:W-:Y:S05]  /*10b20*/  @!P0 BRA `(.L_x_33) ;  /* 0x00000000006c8947 */ /* 0x000fea0003800000 */
[----:B------:R-:W-:-:S06]  /*10b30*/  UISETP.NE.AND UP0, UPT, UR22, 0x3, UPT ;  /* 0x000000031600788c */ /* 0x000fcc000bf05270 */
[----:B------:R-:W-:-:S13]  /*10b40*/  PLOP3.LUT P0, PT, PT, PT, UP0, 0x80, 0x0 ;  /* 0x000000000000781c */ /* 0x000fda0003f0f008 */
[----:B------:R-:W-:Y:S05]  /*10b50*/  @!P0 BRA `(.L_x_34) ;  /* 0x0000000000048947 */ /* 0x000fea0003800000 */
[----:B------:R-:W-:Y:S01]  /*10b60*/  BPT.TRAP 0x1 ;  /* 0x000000040000795c */ /* 0x000fe20000300000 */
.L_x_34:
[----:B------:R-:W2:Y:S01]  /*10b70*/  LDL R0, [R1+0x454] ;  /* 0x0004540001007983 */ /* 0x000ea20000100800 */
[----:B------:R-:W-:Y:S01]  /*10b80*/  BSSY B0, `(.L_x_35) ;  /* 0x0000011000007945 */ /* 0x000fe20003800000 */
[----:B--2---:R-:W-:-:S13]  /*10b90*/  ISETP.NE.AND P0, PT, R0, RZ, PT ;  /* 0x000000ff0000720c */ /* 0x004fda0003f05270 */
[----:B------:R-:W-:Y:S05]  /*10ba0*/  @!P0 BRA `(.L_x_36) ;  /* 0x0000000000388947 */ /* 0x000fea0003800000 */
[----:B------:R-:W2:Y:S01]  /*10bb0*/  LDL R2, [R1+0x458] ;  /* 0x0004580001027983 */ /* 0x000ea20000100800 */
[----:B------:R-:W-:-:S04]  /*10bc0*/  UISETP.LT.AND UP0, UPT, UR9, 0x1, UPT ;  /* 0x000000010900788c */ /* 0x000fc8000bf01270 */
[----:B------:R-:W-:-:S04]  /*10bd0*/  USEL UR8, UR9, 0x1, UP0 ;  /* 0x0000000109087887 */ /* 0x000fc80008000000 */
[----:B------:R-:W-:-:S04]  /*10be0*/  UIADD3 UR8, UR5, UR9, -UR8 ;  /* 0x0000000905087290 */ /* 0x000fc8000fffe808 */
[----:B------:R-:W-:-:S04]  /*10bf0*/  UIMAD.WIDE.U32 UR6, UR8, 0x24924925, URZ ;  /* 0x24924925080678a5 */ /* 0x000fc8000f8e003f */
[----:B------:R-:W-:-:S04]  /*10c00*/  UIADD3 UR6, UR8, -UR7, URZ ;  /* 0x8000000708067290 */ /* 0x000fc8000fffe03f */
[----:B------:R-:W-:-:S04]  /*10c10*/  ULEA.HI UR6, UR6, UR7, URZ, 0x1f ;  /* 0x0000000706067291 */ /* 0x000fc8000f8ff83f */
[----:B------:R-:W-:-:S04]  /*10c20*/  USHF.R.U32.HI UR6, URZ, 0x2, UR6 ;  /* 0x000000023f067899 */ /* 0x000fc80008011606 */
[----:B------:R-:W-:-:S04]  /*10c30*/  UIMAD UR6, UR6, -0x7, UR8 ;  /* 0xfffffff9060678a4 */ /* 0x000fc8000f8e0208 */
[----:B------:R-:W-:-:S04]  /*10c40*/  ULEA UR6, UR6, UR11, 0x3 ;  /* 0x0000000b06067291 */ /* 0x000fc8000f8e183f */
[----:B------:R-:W-:-:S06]  /*10c50*/  UIADD3 UR6, UR6, 0x38, URZ ;  /* 0x0000003806067890 */ /* 0x000fcc000fffe03f */
[----:B------:R-:W-:-:S05]  /*10c60*/  IMAD.U32 R0, RZ, RZ, UR6 ;  /* 0x00000006ff007e24 */ /* 0x000fca000f8e00ff */
[----:B--2---:R-:W-:-:S04]  /*10c70*/  PRMT R0, R2, 0x654, R0 ;  /* 0x0000065402007816 */ /* 0x004fc80000000000 */
[----:B------:R0:W-:Y:S03]  /*10c80*/  SYNCS.ARRIVE.TRANS64.RED.A1T0 RZ, [R0+URZ], RZ ;  /* 0x000000ff00ff79a7 */ /* 0x0001e6000810043f */
.L_x_36:
[----:B------:R-:W-:Y:S05]  /*10c90*/  BSYNC B0 ;  /* 0x0000000000007941 */ /* 0x000fea0003800000 */
.L_x_35:
[----:B------:R-:W-:-:S06]  /*10ca0*/  UISETP.GT.U32.AND UP0, UPT, UR13, 0x1, UPT ;  /* 0x000000010d00788c */ /* 0x000fcc000bf04070 */
[----:B------:R-:W-:-:S13]  /*10cb0*/  PLOP3.LUT P0, PT, PT, PT, UP0, 0x80, 0x0 ;  /* 0x000000000000781c */ /* 0x000fda0003f0f008 */
[----:B------:R-:W-:Y:S05]  /*10cc0*/  @P0 BRA `(.L_x_33) ;  /* 0x0000000000040947 */ /* 0x000fea0003800000 */
[----:B------:R-:W-:Y:S01]  /*10cd0*/  BPT.TRAP 0x1 ;  /* 0x000000040000795c */ /* 0x000fe20000300000 */
.L_x_33:
[----:B------:R-:W2:Y:S01]  /*10ce0*/  LDL.LU R27, [R1+0x468] ;  /* 0x00046800011b7983 */ /* 0x000ea20000300800 */
[----:B------:R-:W3:Y:S01]  /*10cf0*/  LDC R24, c[0x0][0x288] ;  /* 0x0000a200ff187b82 */ /* 0x000ee20000000800 */
[----:B------:R-:W4:Y:S01]  /*10d00*/  S2R R26, SR_TID.X ;  /* 0x00000000001a7919 */ /* 0x000f220000002100 */
[----:B------:R-:W-:Y:S01]  /*10d10*/  UIADD3 UR8, UR9, UR5, URZ ;  /* 0x0000000509087290 */ /* 0x000fe2000fffe03f */
[----:B------:R-:W-:Y:S01]  /*10d20*/  ULDC UR6, c[0x0][0x284] ;  /* 0x0000a10000067ab9 */ /* 0x000fe20000000800 */
[----:B------:R-:W0:Y:S02]  /*10d30*/  LDL.LU R25, [R1+0x464] ;  /* 0x0004640001197983 */ /* 0x000e240000300800 */
[----:B------:R-:W-:Y:S01]  /*10d40*/  UISETP.GT.U32.AND UP0, UPT, UR8, 0x6, UPT ;  /* 0x000000060800788c */ /* 0x000fe2000bf04070 */
[----:B------:R-:W-:Y:S01]  /*10d50*/  IMAD.MOV.U32 R40, RZ, RZ, -0x1 ;  /* 0xffffffffff287424 */ /* 0x000fe200078e00ff */
[----:B------:R-:W-:Y:S02]  /*10d60*/  USHF.R.S32.HI UR11, URZ, 0x1f, UR10 ;  /* 0x0000001f3f0b7899 */ /* 0x000fe4000801140a */
[----:B------:R-:W-:-:S02]  /*10d70*/  UISETP.LT.U32.AND UP0, UPT, UR9, 0x7, UP0 ;  /* 0x000000070900788c */ /* 0x000fc40008701070 */
[----:B------:R-:W-:Y:S01]  /*10d80*/  UISETP.GE.U32.AND UP1, UPT, UR9, 0x7, UPT ;  /* 0x000000070900788c */ /* 0x000fe2000bf26070 */
[----:B------:R-:W-:Y:S01]  /*10d90*/  ULDC.64 UR16, c[0x0][0x5d0] ;  /* 0x0001740000107ab9 */ /* 0x000fe20000000a00 */
[----:B------:R-:W-:-:S04]  /*10da0*/  USEL UR12, URZ, 0x1, !UP0 ;  /* 0x000000013f0c7887 */ /* 0x000fc8000c000000 */
[----:B------:R-:W-:Y:S01]  /*10db0*/  ULOP3.LUT UR4, UR4, UR12, URZ, 0x3c, !UPT ;  /* 0x0000000c04047292 */ /* 0x000fe2000f8e3c3f */
[C---:B----4-:R-:W-:Y:S01]  /*10dc0*/  LOP3.LUT R2, R26.reuse, 0x3, RZ, 0xc0, !PT ;  /* 0x000000031a027812 */ /* 0x050fe200078ec0ff */
[----:B------:R-:W-:Y:S01]  /*10dd0*/  IMAD.SHL.U32 R32, R26, 0x2, RZ ;  /* 0x000000021a207824 */ /* 0x000fe200078e00ff */
[----:B------:R-:W-:-:S03]  /*10de0*/  SHF.R.U32.HI R34, RZ, 0x7, R26 ;  /* 0x00000007ff227819 */ /* 0x000fc6000001161a */
[----:B---3--:R-:W-:Y:S01]  /*10df0*/  IMAD R2, R2, -0x2, R24 ;  /* 0xfffffffe02027824 */ /* 0x008fe200078e0218 */
[----:B------:R-:W-:Y:S02]  /*10e00*/  LOP3.LUT R34, R34, 0x1, RZ, 0xc0, !PT ;  /* 0x0000000122227812 */ /* 0x000fe400078ec0ff */
[----:B------:R-:W-:-:S03]  /*10e10*/  LOP3.LUT R32, R32, 0x6, RZ, 0xc0, !PT ;  /* 0x0000000620207812 */ /* 0x000fc600078ec0ff */
[----:B------:R-:W-:Y:S02]  /*10e20*/  IMAD.SHL.U32 R35, R34, 0x40, RZ ;  /* 0x0000004022237824 */ /* 0x000fe400078e00ff */
[----:B--2---:R-:W-:-:S04]  /*10e30*/  IMAD.WIDE R36, R27, 0x100, RZ ;  /* 0x000001001b247825 */ /* 0x004fc800078e02ff */
[----:B0-----:R-:W-:Y:S01]  /*10e40*/  IMAD.SHL.U32 R0, R25, 0x100, RZ ;  /* 0x0000010019007824 */ /* 0x001fe200078e00ff */
[----:B------:R-:W-:-:S04]  /*10e50*/  PRMT R32, R32, 0x6540, R25 ;  /* 0x0000654020207816 */ /* 0x000fc80000000019 */
[----:B------:R-:W-:Y:S01]  /*10e60*/  ISETP.GE.AND P0, PT, R0, R24, PT ;  /* 0x000000180000720c */ /* 0x000fe20003f06270 */
[----:B------:R-:W-:Y:S01]  /*10e70*/  IMAD.IADD R0, R2, 0x1, -R0 ;  /* 0x0000000102007824 */ /* 0x000fe200078e0a00 */
[----:B------:R-:W-:Y:S02]  /*10e80*/  SHF.R.U32.HI R2, RZ, 0x2, R26 ;  /* 0x00000002ff027819 */ /* 0x000fe4000001161a */
[----:B------:R-:W-:Y:S01]  /*10e90*/  LOP3.LUT R24, R26, 0x60, RZ, 0xc0, !PT ;  /* 0x000000601a187812 */ /* 0x000fe200078ec0ff */
[----:B------:R-:W-:Y:S01]  /*10ea0*/  IMAD.U32 R26, RZ, RZ, UR16 ;  /* 0x00000010ff1a7e24 */ /* 0x000fe2000f8e00ff */
[----:B------:R-:W-:Y:S02]  /*10eb0*/  LOP3.LUT R2, R2, 0x7, RZ, 0xc0, !PT ;  /* 0x0000000702027812 */ /* 0x000fe400078ec0ff */
[----:B------:R-:W-:Y:S02]  /*10ec0*/  SHF.R.U32.HI R24, RZ, 0x1, R24 ;  /* 0x00000001ff187819 */ /* 0x000fe40000011618 */
[----:B------:R-:W-:-:S02]  /*10ed0*/  LOP3.LUT R35, R35, 0x40, R2, 0xe2, !PT ;  /* 0x0000004023237812 */ /* 0x000fc400078ee202 */
[----:B------:R-:W-:Y:S02]  /*10ee0*/  IADD3 R2, RZ, -R24, -R2 ;  /* 0x80000018ff027210 */ /* 0x000fe40007ffe802 */
[----:B------:R-:W-:Y:S02]  /*10ef0*/  SHF.R.S32.HI R33, RZ, 0x1f, R32 ;  /* 0x0000001fff217819 */ /* 0x000fe40000011420 */
[----:B------:R-:W-:Y:S01]  /*10f00*/  LOP3.LUT R35, R36, R35, R24, 0xfe, !PT ;  /* 0x0000002324237212 */ /* 0x000fe200078efe18 */
[----:B------:R-:W-:Y:S02]  /*10f10*/  IMAD R34, R34, -0x40, R2 ;  /* 0xffffffc022227824 */ /* 0x000fe400078e0202 */
[----:B------:R-:W-:Y:S02]  /*10f20*/  IMAD.SHL.U32 R2, R27, 0x100, RZ ;  /* 0x000001001b027824 */ /* 0x000fe400078e00ff */
[----:B------:R-:W-:-:S03]  /*10f30*/  IMAD.WIDE.U32 R26, R26, UR10, R32 ;  /* 0x0000000a1a1a7c25 */ /* 0x000fc6000f8e0020 */
[C---:B------:R-:W-:Y:S02]  /*10f40*/  IADD3 R34, -R2.reuse, UR6, R34 ;  /* 0x0000000602227c10 */ /* 0x040fe4000fffe122 */
[----:B------:R-:W-:Y:S01]  /*10f50*/  ISETP.GE.OR P0, PT, R2, UR6, P0 ;  /* 0x0000000602007c0c */ /* 0x000fe20008706670 */
[----:B------:R-:W-:Y:S02]  /*10f60*/  UIMAD.WIDE.U32 UR6, UR8, 0x24924925, URZ ;  /* 0x24924925080678a5 */ /* 0x000fe4000f8e003f */
[----:B------:R-:W-:Y:S02]  /*10f70*/  UIMAD UR6, UR11, UR16, URZ ;  /* 0x000000100b0672a4 */ /* 0x000fe4000f8e023f */
[----:B------:R-:W-:Y:S02]  /*10f80*/  UIADD3 UR5, UR8, -UR7, URZ ;  /* 0x8000000708057290 */ /* 0x000fe4000fffe03f */
[----:B------:R-:W-:Y:S02]  /*10f90*/  UIMAD UR6, UR10, UR17, UR6 ;  /* 0x000000110a0672a4 */ /* 0x000fe4000f8e0206 */
[----:B------:R-:W-:-:S04]  /*10fa0*/  ULEA.HI UR5, UR5, UR7, URZ, 0x1f ;  /* 0x0000000705057291 */ /* 0x000fc8000f8ff83f */
[----:B------:R-:W-:Y:S01]  /*10fb0*/  USHF.R.U32.HI UR5, URZ, 0x2, UR5 ;  /* 0x000000023f057899 */ /* 0x000fe20008011605 */
[----:B------:R-:W-:-:S03]  /*10fc0*/  VIADD R27, R27, UR6 ;  /* 0x000000061b1b7c36 */ /* 0x000fc60008000000 */
[----:B------:R-:W-:Y:S02]  /*10fd0*/  @UP1 ULOP3.LUT UR4, UR4, 0x1, UR5, 0x78, !UPT ;  /* 0x0000000104041892 */ /* 0x000fe4000f8e7805 */
[----:B------:R-:W-:Y:S01]  /*10fe0*/  UIMAD UR5, UR5, -0x7, UR8 ;  /* 0xfffffff9050578a4 */ /* 0x000fe2000f8e0208 */
[----:B------:R-:W-:Y:S11]  /*10ff0*/  @P0 BRA `(.L_x_37) ;  /* 0x0000012400b40947 */ /* 0x000ff60003800000 */
[----:B------:R-:W0:Y:S01]  /*11000*/  LDC.64 R28, c[0x0][0x5c8] ;  /* 0x00017200ff1c7b82 */ /* 0x000e220000000a00 */
[----:B------:R-:W-:Y:S01]  /*11010*/  ULDC.64 UR6, c[0x0][0x5c0] ;  /* 0x0001700000067ab9 */ /* 0x000fe20000000a00 */
[----:B------:R-:W-:Y:S01]  /*11020*/  BSSY B0, `(.L_x_37) ;  /* 0x000126a000007945 */ /* 0x000fe20003800000 */
[-C--:B0-----:R-:W-:Y:S01]  /*11030*/  IMAD R2, R37, R28.reuse, RZ ;  /* 0x0000001c25027224 */ /* 0x081fe200078e02ff */
[----:B------:R-:W-:Y:S01]  /*11040*/  SHF.L.U64.HI R38, R28, 0x3, R29 ;  /* 0x000000031c267819 */ /* 0x000fe2000001021d */
[----:B------:R-:W-:-:S04]  /*11050*/  IMAD.WIDE.U32 R26, R35, R28, R26 ;  /* 0x0000001c231a7225 */ /* 0x000fc800078e001a */
[----:B------:R-:W-:Y:S01]  /*11060*/  IMAD R2, R35, R29, R2 ;  /* 0x0000001d23027224 */ /* 0x000fe200078e0202 */
[C---:B------:R-:W-:Y:S01]  /*11070*/  LEA R30, P2, R28.reuse, R26, 0x7 ;  /* 0x0000001a1c1e7211 */ /* 0x040fe200078438ff */
[----:B------:R-:W-:Y:S01]  /*11080*/  IMAD.SHL.U32 R25, R28, 0x8, RZ ;  /* 0x000000081c197824 */ /* 0x000fe200078e00ff */
[----:B------:R-:W-:Y:S01]  /*11090*/  IADD3 R24, P5, R26, UR6, RZ ;  /* 0x000000061a187c10 */ /* 0x000fe2000ffbe0ff */
[----:B------:R-:W-:-:S03]  /*110a0*/  IMAD.IADD R2, R27, 0x1, R2 ;  /* 0x000000011b027824 */ /* 0x000fc600078e0202 */
[----:B------:R-:W-:Y:S02]  /*110b0*/  IADD3 R26, P0, P1, R26, UR6, R25 ;  /* 0x000000061a1a7c10 */ /* 0x000fe4000f91e019 */
[----:B------:R-:W-:Y:S02]  /*110c0*/  LEA.HI.X R31, R28, R2, R29, 0x7, P2 ;  /* 0x000000021c1f7211 */ /* 0x000fe400010f3c1d */
[----:B------:R-:W-:Y:S02]  /*110d0*/  IADD3 R28, P2, P3, R30, UR6, R25 ;  /* 0x000000061e1c7c10 */ /* 0x000fe4000fb5e019 */
[----:B------:R-:W-:Y:S02]  /*110e0*/  IADD3.X R25, R2, UR7, RZ, P5, !PT ;  /* 0x0000000702197c10 */ /* 0x000fe4000affe4ff */
[----:B------:R-:W-:Y:S02]  /*110f0*/  FSETP.NEU.AND P5, PT, RZ, UR21, PT ;  /* 0x00000015ff007c0b */ /* 0x000fe4000bfad000 */
[----:B------:R-:W-:-:S02]  /*11100*/  IADD3 R30, P6, R30, UR6, RZ ;  /* 0x000000061e1e7c10 */ /* 0x000fc4000ffde0ff */
[C-C-:B------:R-:W-:Y:S02]  /*11110*/  IADD3.X R29, R31.reuse, UR7, R38.reuse, P2, P3 ;  /* 0x000000071f1d7c10 */ /* 0x140fe400097e6426 */
[----:B------:R-:W-:Y:S02]  /*11120*/  IADD3.X R27, R2, UR7, R38, P0, P1 ;  /* 0x00000007021b7c10 */ /* 0x000fe400087e2426 */
[----:B------:R-:W-:-:S05]  /*11130*/  IADD3.X R31, R31, UR7, RZ, P6, !PT ;  /* 0x000000071f1f7c10 */ /* 0x000fca000b7fe4ff */
[----:B------:R-:W-:Y:S05]  /*11140*/  @!P5 BRA `(.L_x_38) ;  /* 0x000000d800f8d947 */ /* 0x000fea0003800000 */
[----:B------:R-:W-:Y:S01]  /*11150*/  ULDC.64 UR6, c[0x0][0x5b8] ;  /* 0x00016e0000067ab9 */ /* 0x000fe20000000a00 */
[----:B------:R-:W-:Y:S01]  /*11160*/  BSSY B1, `(.L_x_39) ;  /* 0x0000013000017945 */ /* 0x000fe20003800000 */
[----:B------:R-:W-:Y:S01]  /*11170*/  IMAD.U32 R2, RZ, RZ, UR6 ;  /* 0x00000006ff027e24 */ /* 0x000fe2000f8e00ff */
[----:B------:R-:W-:-:S03]  /*11180*/  UIMAD UR6, UR11, UR6, URZ ;  /* 0x000000060b0672a4 */ /* 0x000fc6000f8e023f */
[----:B------:R-:W-:Y:S01]  /*11190*/  IMAD.WIDE.U32 R32, R2, UR10, R32 ;  /* 0x0000000a02207c25 */ /* 0x000fe2000f8e0020 */
[----:B------:R-:W-:-:S03]  /*111a0*/  UIMAD UR6, UR10, UR7, UR6 ;  /* 0x000000070a0672a4 */ /* 0x000fc6000f8e0206 */
[----:B------:R-:W-:Y:S01]  /*111b0*/  IMAD.MOV.U32 R38, RZ, RZ, R32 ;  /* 0x000000ffff267224 */ /* 0x000fe200078e0020 */
[----:B------:R-:W-:Y:S02]  /*111c0*/  ULDC.64 UR10, c[0x0][0x5a8] ;  /* 0x00016a00000a7ab9 */ /* 0x000fe40000000a00 */
[----:B------:R-:W-:Y:S01]  /*111d0*/  VIADD R39, R33, UR6 ;  /* 0x0000000621277c36 */ /* 0x000fe20008000000 */
[----:B------:R-:W-:Y:S02]  /*111e0*/  ULDC.64 UR6, c[0x0][0x5b0] ;  /* 0x00016c0000067ab9 */ /* 0x000fe40000000a00 */
[----:B------:R-:W-:Y:S02]  /*111f0*/  IMAD R2, R37, UR6, RZ ;  /* 0x0000000625027c24 */ /* 0x000fe4000f8e02ff */
[----:B------:R-:W-:-:S04]  /*11200*/  IMAD.WIDE.U32 R32, R35, UR6, R38 ;  /* 0x0000000623207c25 */ /* 0x000fc8000f8e0026 */
[----:B------:R-:W-:Y:S01]  /*11210*/  IMAD R2, R35, UR7, R2 ;  /* 0x0000000723027c24 */ /* 0x000fe2000f8e0202 */
[----:B------:R-:W-:-:S04]  /*11220*/  IADD3 R32, P0, R32, UR10, RZ ;  /* 0x0000000a20207c10 */ /* 0x000fc8000ff1e0ff */
[--C-:B------:R-:W-:Y:S02]  /*11230*/  IADD3.X R33, R33, UR11, R2.reuse, P0, !PT ;  /* 0x0000000b21217c10 */ /* 0x100fe400087fe402 */
[----:B------:R-:W-:Y:S02]  /*11240*/  ISETP.GE.AND P0, PT, R34, 0x1, PT ;  /* 0x000000012200780c */ /* 0x000fe40003f06270 */
[----:B------:R-:W-:Y:S02]  /*11250*/  PRMT R2, RZ, 0x7610, R2 ;  /* 0x00007610ff027816 */ /* 0x000fe40000000002 */
[----:B------:R-:W-:-:S13]  /*11260*/  ISETP.LT.OR P1, PT, R0, 0x1, !P0 ;  /* 0x000000010000780c */ /* 0x000fda0004721670 */
[----:B------:R-:W-:Y:S05]  /*11270*/  @P1 BRA `(.L_x_40) ;  /* 0x0000000000041947 */ /* 0x000fea0003800000 */
[----:B------:R0:W5:Y:S02]  /*11280*/  LDG.E.U8 R2, desc[UR14][R32.64] ;  /* 0x0000000e20027981 */ /* 0x000164000c1e1100 */
.L_x_40:
[----:B------:R-:W-:Y:S05]  /*11290*/  BSYNC B1 ;  /* 0x0000000000017941 */ /* 0x000fea0003800000 */
.L_x_39:
[----:B-----5:R-:W-:Y:S01]  /*112a0*/  LOP3.LUT R2, R2, 0xff, RZ, 0xc0, !PT ;  /* 0x000000ff02027812 */ /* 0x020fe200078ec0ff */
[----:B------:R-:W-:Y:S03]  /*112b0*/  BSSY B1, `(.L_x_41) ;  /* 0x000000b000017945 */ /* 0x000fe60003800000 */
[----:B------:R-:W-:-:S05]  /*112c0*/  F2FP.F16.E4M3.UNPACK_B R2, R2 ;  /* 0x00000002ff02723e */ /* 0x000fca00020006ff */
[----:B------:R-:W-:-:S05]  /*112d0*/  HADD2.F32 R2, -RZ, R2.H0_H0 ;  /* 0x20000002ff027230 */ /* 0x000fca0000004100 */
[----:B------:R-:W-:-:S04]  /*112e0*/  FMUL R2, R2, UR21 ;  /* 0x0000001502027c20 */ /* 0x000fc80008400000 */
[--C-:B------:R-:W-:Y:S01]  /*112f0*/  FFMA R3, R3, UR20, R2.reuse ;  /* 0x0000001403037c23 */ /* 0x100fe20008000002 */
[----:B------:R-:W-:-:S04]  /*11300*/  PRMT R2, RZ, 0x7610, R2 ;  /* 0x00007610ff027816 */ /* 0x000fc80000000002 */
[----:B------:R-:W-:-:S05]  /*11310*/  F2FP.SATFINITE.E4M3.F32.PACK_AB_MERGE_C R3, RZ, R3, RZ ;  /* 0x00000003ff03723e */ /* 0x000fca00048070ff */
[----:B------:R2:W-:Y:S01]  /*11320*/  @!P1 STG.E.U8 desc[UR14][R24.64], R3 ;  /* 0x0000000318009986 */ /* 0x0005e2000c10110e */
[----:B------:R-:W-:-:S13]  /*11330*/  ISETP.LT.OR P1, PT, R0, 0x2, !P0 ;  /* 0x000000020000780c */ /* 0x000fda0004721670 */
[----:B--2---:R-:W-:Y:S05]  /*11340*/  @P1 BRA `(.L_x_42) ;  /* 0x0000000000041947 */ /* 0x004fea0003800000 */
[----:B------:R2:W5:Y:S02]  /*11350*/  LDG.E.U8 R2, desc[UR14][R32.64+0x1] ;  /* 0x0000010e20027981 */ /* 0x000564000c1e1100 */
.L_x_42:
[----:B------:R-:W-:Y:S05]  /*11360*/  BSYNC B1 ;  /* 0x0000000000017941 */ /* 0x000fea0003800000 */
.L_x_41:
[----:B-----5:R-:W-:Y:S01]  /*11370*/  LOP3.LUT R2, R2, 0xff, RZ, 0xc0, !PT ;  /* 0x000000ff02027812 */ /* 0x020fe200078ec0ff */
[----:B------:R-:W-:Y:S03]  /*11380*/  BSSY B1, `(.L_x_43) ;  /* 0x0000013000017945 */ /* 0x000fe60003800000 */
[----:B------:R-:W-:-:S05]  /*11390*/  F2FP.F16.E4M3.UNPACK_B R2, R2 ;  /* 0x00000002ff02723e */ /* 0x000fca00020006ff */
[----:B------:R-:W-:-:S05]  /*113a0*/  HADD2.F32 R2, -RZ, R2.H0_H0 ;  /* 0x20000002ff027230 */ /* 0x000fca0000004100 */
[----:B------:R-:W-:-:S04]  /*113b0*/  FMUL R2, R2, UR21 ;  /* 0x0000001502027c20 */ /* 0x000fc80008400000 */
[----:B------:R-:W-:-:S05]  /*113c0*/  FFMA R4, R4, UR20, R2 ;  /* 0x0000001404047c23 */ /* 0x000fca0008000002 */
[----:B------:R-:W-:-:S05]  /*113d0*/  F2FP.SATFINITE.E4M3.F32.PACK_AB_MERGE_C R4, RZ, R4, RZ ;  /* 0x00000004ff04723e */ /* 0x000fca00048070ff */
[----:B------:R3:W-:Y:S01]  /*113e0*/  @!P1 STG.E.U8 desc[UR14][R24.64+0x1], R4 ;  /* 0x0000010418009986 */ /* 0x0007e2000c10110e */
[----:B------:R-:W-:-:S05]  /*113f0*/  IADD3 R2, P1, R35, 0x8, RZ ;  /* 0x0000000823027810 */ /* 0x000fca0007f3e0ff */
[----:B------:R-:W-:-:S04]  /*11400*/  IMAD.X R3, RZ, RZ, R37, P1 ;  /* 0x000000ffff037224 */ /* 0x000fc800008e0625 */
[----:B------:R-:W-:-:S04]  /*11410*/  IMAD R3, R3, UR6, RZ ;  /* 0x0000000603037c24 */ /* 0x000fc8000f8e02ff */
[C---:B---3--:R-:W-:Y:S02]  /*11420*/  IMAD R4, R2.reuse, UR7, R3 ;  /* 0x0000000702047c24 */ /* 0x048fe4000f8e0203 */
[----:B------:R-:W-:-:S03]  /*11430*/  IMAD.WIDE.U32 R2, R2, UR6, R38 ;  /* 0x0000000602027c25 */ /* 0x000fc6000f8e0026 */
[----:B------:R-:W-:-:S04]  /*11440*/  IADD3 R2, P1, R2, UR10, RZ ;  /* 0x0000000a02027c10 */ /* 0x000fc8000ff3e0ff */
[--C-:B------:R-:W-:Y:S02]  /*11450*/  IADD3.X R3, R3, UR11, R4.reuse, P1, !PT ;  /* 0x0000000b03037c10 */ /* 0x100fe40008ffe404 */
[----:B------:R-:W-:Y:S02]  /*11460*/  ISETP.GE.AND P1, PT, R34, 0x9, PT ;  /* 0x000000092200780c */ /* 0x000fe40003f26270 */
[----:B------:R-:W-:Y:S02]  /*11470*/  PRMT R4, RZ, 0x7610, R4 ;  /* 0x00007610ff047816 */ /* 0x000fe40000000004 */
[----:B------:R-:W-:-:S13]  /*11480*/  ISETP.LT.OR P2, PT, R0, 0x1, !P1 ;  /* 0x000000010000780c */ /* 0x000fda0004f41670 */
[----:B------:R-:W-:Y:S05]  /*11490*/  @P2 BRA `(.L_x_44) ;  /* 0x0000000000042947 */ /* 0x000fea0003800000 */
[----:B------:R3:W5:Y:S02]  /*114a0*/  LDG.E.U8 R4, desc[UR14][R2.64] ;  /* 0x0000000e02047981 */ /* 0x000764000c1e1100 */
.L_x_44:
[----:B------:R-:W-:Y:S05]  /*114b0*/  BSYNC B1 ;  /* 0x0000000000017941 */ /* 0x000fea0003800000 */
.L_x_43:
        /* <DEDUP_REMOVED lines=10> */
[----:B----4-:R-:W-:Y:S05]  /*11560*/  @P2 BRA `(.L_x_46) ;  /* 0x0000000000042947 */ /* 0x010fea0003800000 */
[----:B------:R4:W5:Y:S02]  /*11570*/  LDG.E.U8 R4, desc[UR14][R2.64+0x1] ;  /* 0x0000010e02047981 */ /* 0x000964000c1e1100 */
.L_x_46:
[----:B------:R-:W-:Y:S05]  /*11580*/  BSYNC B1 ;  /* 0x0000000000017941 */ /* 0x000fea0003800000 */
.L_x_45:
[----:B-----5:R-:W-:Y:S01]  /*11590*/  LOP3.LUT R4, R4, 0xff, RZ, 0xc0, !PT ;  /* 0x000000ff04047812 */ /* 0x020fe200078ec0ff */
[----:B------:R-:W-:Y:S01]  /*115a0*/  BSSY B1, `(.L_x_47) ;  /* 0x000000b000017945 */ /* 0x000fe20003800000 */
[----:B------:R-:W-:Y:S02]  /*115b0*/  ISETP.LT.OR P3, PT, R0, 0x9, !P0 ;  /* 0x000000090000780c */ /* 0x000fe40004761670 */
[----:B------:R-:W-:-:S05]  /*115c0*/  F2FP.F16.E4M3.UNPACK_B R4, R4 ;  /* 0x00000004ff04723e */ /* 0x000fca00020006ff */
[----:B------:R-:W-:-:S05]  /*115d0*/  HADD2.F32 R4, -RZ, R4.H0_H0 ;  /* 0x20000004ff047230 */ /* 0x000fca0000004100 */
[----:B------:R-:W-:-:S04]  /*115e0*/  FMUL R4, R4, UR21 ;  /* 0x0000001504047c20 */ /* 0x000fc80008400000 */
[--C-:B------:R-:W-:Y:S01]  /*115f0*/  FFMA R6, R6, UR20, R4.reuse ;  /* 0x0000001406067c23 */ /* 0x100fe20008000004 */
[----:B------:R-:W-:-:S04]  /*11600*/  PRMT R4, RZ, 0x7610, R4 ;  /* 0x00007610ff047816 */ /* 0x000fc80000000004 */
[----:B------:R-:W-:-:S05]  /*11610*/  F2FP.SATFINITE.E4M3.F32.PACK_AB_MERGE_C R6, RZ, R6, RZ ;  /* 0x00000006ff06723e */ /* 0x000fca00048070ff */
[----:B------:R0:W-:Y:S01]  /*11620*/  @!P2 STG.E.U8 desc[UR14][R26.64+0x1], R6 ;  /* 0x000001061a00a986 */ /* 0x0001e2000c10110e */
[----:B------:R-:W-:Y:S05]  /*11630*/  @P3 BRA `(.L_x_48) ;  /* 0x0000000000043947 */ /* 0x000fea0003800000 */
[----:B------:R0:W5:Y:S02]  /*11640*/  LDG.E.U8 R4, desc[UR14][R32.64+0x8] ;  /* 0x0000080e20047981 */ /* 0x000164000c1e1100 */
.L_x_48:
[----:B------:R-:W-:Y:S05]  /*11650*/  BSYNC B1 ;  /* 0x0000000000017941 */ /* 0x000fea0003800000 */
.L_x_47:
        /* <DEDUP_REMOVED lines=12> */
.L_x_50:
[----:B------:R-:W-:Y:S05]  /*11720*/  BSYNC B1 ;  /* 0x0000000000017941 */ /* 0x000fea0003800000 */
.L_x_49:
        /* <DEDUP_REMOVED lines=12> */
.L_x_52:
[----:B------:R-:W-:Y:S05]  /*117f0*/  BSYNC B1 ;  /* 0x0000000000017941 */ /* 0x000fea0003800000 */
.L_x_51:
        /* <DEDUP_REMOVED lines=12> */
.L_x_54:
[----:B------:R-:W-:Y:S05]  /*118c0*/  BSYNC B1 ;  /* 0x0000000000017941 */ /* 0x000fea0003800000 */
.L_x_53:
        /* <DEDUP_REMOVED lines=12> */
.L_x_56:
[----:B------:R-:W-:Y:S05]  /*11990*/  BSYNC B1 ;  /* 0x0000000000017941 */ /* 0x000fea0003800000 */
.L_x_55:
        /* <DEDUP_REMOVED lines=12> */
.L_x_58:
[----:B------:R-:W-:Y:S05]  /*11a60*/  BSYNC B1 ;  /* 0x0000000000017941 */ /* 0x000fea0003800000 */
.L_x_57:
        /* <DEDUP_REMOVED lines=12> */
.L_x_60:
[----:B------:R-:W-:Y:S05]  /*11b30*/  BSYNC B1 ;  /* 0x0000000000017941 */ /* 0x000fea0003800000 */
.L_x_59:
        /* <DEDUP_REMOVED lines=12> */
.L_x_62:
[----:B------:R-:W-:Y:S05]  /*11c00*/  BSYNC B1 ;  /* 0x0000000000017941 */ /* 0x000fea0003800000 */
.L_x_61:
        /* <DEDUP_REMOVED lines=12> */
.L_x_64:
[----:B------:R-:W-:Y:S05]  /*11cd0*/  BSYNC B1 ;  /* 0x0000000000017941 */ /* 0x000fea0003800000 */
.L_x_63:
        /* <DEDUP_REMOVED lines=12> */
.L_x_66:
[----:B------:R-:W-:Y:S05]  /*11da0*/  BSYNC B1 ;  /* 0x0000000000017941 */ /* 0x000fea0003800000 */
.L_x_65:
        /* <DEDUP_REMOVED lines=12> */
.L_x_68:
[----:B------:R-:W-:Y:S05]  /*11e70*/  BSYNC B1 ;  /* 0x0000000000017941 */ /* 0x000fea0003800000 */
.L_x_67:
        /* <DEDUP_REMOVED lines=12> */
.L_x_70:
[----:B------:R-:W-:Y:S05]  /*11f40*/  BSYNC B1 ;  /* 0x0000000000017941 */ /* 0x000fea0003800000 */
.L_x_69:
        /* <DEDUP_REMOVED lines=12> */
.L_x_72:
[----:B------:R-:W-:Y:S05]  /*12010*/  BSYNC B1 ;  /* 0x0000000000017941 */ /* 0x000fea0003800000 */
.L_x_71:
        /* <DEDUP_REMOVED lines=12> */
.L_x_74:
[----:B------:R-:W-:Y:S05]  /*120e0*/  BSYNC B1 ;  /* 0x0000000000017941 */ /* 0x000fea0003800000 */
.L_x_73:
        /* <DEDUP_REMOVED lines=12> */
.L_x_76:
[----:B------:R-:W-:Y:S05]  /*121b0*/  BSYNC B1 ;  /* 0x0000000000017941 */ /* 0x000fea0003800000 */
.L_x_75:
        /* <DEDUP_REMOVED lines=12> */
.L_x_78:
[----:B------:R-:W-:Y:S05]  /*12280*/  BSYNC B1 ;  /* 0x0000000000017941 */ /* 0x000fea0003800000 */
.L_x_77:
        /* <DEDUP_REMOVED lines=12> */
.L_x_80:
[----:B------:R-:W-:Y:S05]  /*12350*/  BSYNC B1 ;  /* 0x0000000000017941 */ /* 0x000fea0003800000 */
.L_x_79:
        /* <DEDUP_REMOVED lines=12> */
.L_x_82:
[----:B------:R-:W-:Y:S05]  /*12420*/  BSYNC B1 ;  /* 0x0000000000017941 */ /* 0x000fea0003800000 */
.L_x_81:
        /* <DEDUP_REMOVED lines=12> */
.L_x_84:
[----:B------:R-:W-:Y:S05]  /*124f0*/  BSYNC B1 ;  /* 0x0000000000017941 */ /* 0x000fea0003800000 */
.L_x_83:
        /* <DEDUP_REMOVED lines=12> */
.L_x_86:
[----:B------:R-:W-:Y:S05]  /*125c0*/  BSYNC B1 ;  /* 0x0000000000017941 */ /* 0x000fea0003800000 */
.L_x_85:
        /* <DEDUP_REMOVED lines=12> */
.L_x_88:
[----:B------:R-:W-:Y:S05]  /*12690*/  BSYNC B1 ;  /* 0x0000000000017941 */ /* 0x000fea0003800000 */
.L_x_87:
        /* <DEDUP_REMOVED lines=12> */
.L_x_90:
[----:B------:R-:W-:Y:S05]  /*12760*/  BSYNC B1 ;  /* 0x0000000000017941 */ /* 0x000fea0003800000 */
.L_x_89:
        /* <DEDUP_REMOVED lines=12> */
.L_x_92:
[----:B------:R-:W-:Y:S05]  /*12830*/  BSYNC B1 ;  /* 0x0000000000017941 */ /* 0x000fea0003800000 */
.L_x_91:
        /* <DEDUP_REMOVED lines=12> */
.L_x_94:
[----:B------:R-:W-:Y:S05]  /*12900*/  BSYNC B1 ;  /* 0x0000000000017941 */ /* 0x000fea0003800000 */
.L_x_93:
        /* <DEDUP_REMOVED lines=12> */
.L_x_96:
[----:B------:R-:W-:Y:S05]  /*129d0*/  BSYNC B1 ;  /* 0x0000000000017941 */ /* 0x000fea0003800000 */
.L_x_95:
        /* <DEDUP_REMOVED lines=12> */
.L_x_98:
[----:B------:R-:W-:Y:S05]  /*12aa0*/  BSYNC B1 ;  /* 0x0000000000017941 */ /* 0x000fea0003800000 */
.L_x_97:
        /* <DEDUP_REMOVED lines=12> */
.L_x_100:
[----:B------:R-:W-:Y:S05]  /*12b70*/  BSYNC B1 ;  /* 0x0000000000017941 */ /* 0x000fea0003800000 */
.L_x_99:
        /* <DEDUP_REMOVED lines=12> */
.L_x_102:
[----:B------:R-:W-:Y:S05]  /*12c40*/  BSYNC B1 ;  /* 0x0000000000017941 */ /* 0x000fea0003800000 */
.L_x_101:
        /* <DEDUP_REMOVED lines=12> */
.L_x_104:
[----:B------:R-:W-:Y:S05]  /*12d10*/  BSYNC B1 ;  /* 0x0000000000017941 */ /* 0x000fea0003800000 */
.L_x_103:
        /* <DEDUP_REMOVED lines=12> */
.L_x_106:
[----:B------:R-:W-:Y:S05]  /*12de0*/  BSYNC B1 ;  /* 0x0000000000017941 */ /* 0x000fea0003800000 */
.L_x_105:
        /* <DEDUP_REMOVED lines=12> */
.L_x_108:
[----:B------:R-:W-:Y:S05]  /*12eb0*/  BSYNC B1 ;  /* 0x0000000000017941 */ /* 0x000fea0003800000 */
.L_x_107:
        /* <DEDUP_REMOVED lines=12> */
.L_x_110:
[----:B------:R-:W-:Y:S05]  /*12f80*/  BSYNC B1 ;  /* 0x0000000000017941 */ /* 0x000fea0003800000 */
.L_x_109:
        /* <DEDUP_REMOVED lines=12> */
.L_x_112:
[----:B------:R-:W-:Y:S05]  /*13050*/  BSYNC B1 ;  /* 0x0000000000017941 */ /* 0x000fea0003800000 */
.L_x_111:
        /* <DEDUP_REMOVED lines=12> */
.L_x_114:
[----:B------:R-:W-:Y:S05]  /*13120*/  BSYNC B1 ;  /* 0x0000000000017941 */ /* 0x000fea0003800000 */
.L_x_113:
        /* <DEDUP_REMOVED lines=12> */
.L_x_116:
[----:B------:R-:W-:Y:S05]  /*131f0*/  BSYNC B1 ;  /* 0x0000000000017941 */ /* 0x000fea0003800000 */
.L_x_115:
        /* <DEDUP_REMOVED lines=12> */
.L_x_118:
[----:B------:R-:W-:Y:S05]  /*132c0*/  BSYNC B1 ;  /* 0x0000000000017941 */ /* 0x000fea0003800000 */
.L_x_117:
        /* <DEDUP_REMOVED lines=12> */
.L_x_120:
[----:B------:R-:W-:Y:S05]  /*13390*/  BSYNC B1 ;  /* 0x0000000000017941 */ /* 0x000fea0003800000 */
.L_x_119:
        /* <DEDUP_REMOVED lines=12> */
.L_x_122:
[----:B------:R-:W-:Y:S05]  /*13460*/  BSYNC B1 ;  /* 0x0000000000017941 */ /* 0x000fea0003800000 */
.L_x_121:
        /* <DEDUP_REMOVED lines=12> */
.L_x_124:
[----:B------:R-:W-:Y:S05]  /*13530*/  BSYNC B1 ;  /* 0x0000000000017941 */ /* 0x000fea0003800000 */
.L_x_123:
[----:B-----5:R-:W-:Y:S01]  /*13540*/  LOP3.LUT R4, R4, 0xff, RZ, 0xc0, !PT ;  /* 0x000000ff04047812 */ /* 0x020fe200078ec0ff */
[----:B------:R-:W-:Y:S01]  /*13550*/  BSSY B1, `(.L_x_125) ;  /* 0x000000b000017945 */ /* 0x000fe20003800000 */
[----:B------:R-:W-:Y:S02]  /*13560*/  ISETP.LT.OR P2, PT, R0, 0x52, !P1 ;  /* 0x000000520000780c */ /* 0x000fe40004f41670 */
[----:B------:R-:W-:-:S05]  /*13570*/  F2FP.F16.E4M3.UNPACK_B R4, R4 ;  /* 0x00000004ff04723e */ /* 0x000fca00020006ff */
[----:B------:R-:W-:-:S05]  /*13580*/  HADD2.F32 R4, -RZ, R4.H0_H0 ;  /* 0x20000004ff047230 */ /* 0x000fca0000004100 */
[----:B------:R-:W-:-:S04]  /*13590*/  FMUL R4, R4, UR21 ;  /* 0x0000001504047c20 */ /* 0x000fc80008400000 */
[----:B------:R-:W-:-:S05]  /*135a0*/  FFMA R4, R173, UR20, R4 ;  /* 0x00000014ad047c23 */ /* 0x000fca0008000004 */
[----:B------:R-:W-:Y:S02]  /*135b0*/  F2FP.SATFINITE.E4M3.F32.PACK_AB_MERGE_C R5, RZ, R4, RZ ;  /* 0x00000004ff05723e */ /* 0x000fe400048070ff */
[----:B------:R-:W-:-:S03]  /*135c0*/  PRMT R4, RZ, 0x7610, R4 ;  /* 0x00007610ff047816 */ /* 0x000fc60000000004 */
[----:B------:R0:W-:Y:S01]  /*135d0*/  @!P3 STG.E.U8 desc[UR14][R26.64+0x50], R5 ;  /* 0x000050051a00b986 */ /* 0x0001e2000c10110e */
[----:B------:R-:W-:Y:S05]  /*135e0*/  @P2 BRA `(.L_x_126) ;  /* 0x0000000000042947 */ /* 0x000fea0003800000 */
[----:B------:R0:W5:Y:S02]  /*135f0*/  LDG.E.U8 R4, desc[UR14][R2.64+0x51] ;  /* 0x0000510e02047981 */ /* 0x000164000c1e1100 */
.L_x_126:
[----:B------:R-:W-:Y:S05]  /*13600*/  BSYNC B1 ;  /* 0x0000000000017941 */ /* 0x000fea0003800000 */
.L_x_125:
[----:B-----5:R-:W-:Y:S01]  /*13610*/  LOP3.LUT R4, R4, 0xff, RZ, 0xc0, !PT ;  /* 0x000000ff04047812 */ /* 0x020fe200078ec0ff */
[----:B------:R-:W-:Y:S01]  /*13620*/  BSSY B1, `(.L_x_127) ;  /* 0x000000b000017945 */ /* 0x000fe20003800000 */
[----:B------:R-:W-:Y:S02]  /*13630*/  ISETP.LT.OR P3, PT, R0, 0x59, !P0 ;  /* 0x000000590000780c */ /* 0x000fe40004761670 */
[----:B------:R-:W-:-:S05]  /*13640*/  F2FP.F16.E4M3.UNPACK_B R4, R4 ;  /* 0x00000004ff04723e */ /* 0x000fca00020006ff */
[----:B------:R-:W-:-:S05]  /*13650*/  HADD2.F32 R4, -RZ, R4.H0_H0 ;  /* 0x20000004ff047230 */ /* 0x000fca0000004100 */
[----:B------:R-:W-:-:S04]  /*13660*/  FMUL R4, R4, UR21 ;  /* 0x0000001504047c20 */ /* 0x000fc80008400000 */
[----:B------:R-:W-:-:S05]  /*13670*/  FFMA R4, R174, UR20, R4 ;  /* 0x00000014ae047c23 */ /* 0x000fca0008000004 */
[----:B0-----:R-:W-:Y:S02]  /*13680*/  F2FP.SATFINITE.E4M3.F32.PACK_AB_MERGE_C R5, RZ, R4, RZ ;  /* 0x00000004ff05723e */ /* 0x001fe400048070ff */
[----:B------:R-:W-:-:S03]  /*13690*/  PRMT R4, RZ, 0x7610, R4 ;  /* 0x00007610ff047816 */ /* 0x000fc60000000004 */
[----:B------:R0:W-:Y:S01]  /*136a0*/  @!P2 STG.E.U8 desc[UR14][R26.64+0x51], R5 ;  /* 0x000051051a00a986 */ /* 0x0001e2000c10110e */
[----:B------:R-:W-:Y:S05]  /*136b0*/  @P3 BRA `(.L_x_128) ;  /* 0x0000000000043947 */ /* 0x000fea0003800000 */
[----:B------:R0:W5:Y:S02]  /*136c0*/  LDG.E.U8 R4, desc[UR14][R32.64+0x58] ;  /* 0x0000580e20047981 */ /* 0x000164000c1e1100 */
.L_x_128:
[----:B------:R-:W-:Y:S05]  /*136d0*/  BSYNC B1 ;  /* 0x0000000000017941 */ /* 0x000fea0003800000 */
.L_x_127:
        /* <DEDUP_REMOVED lines=12> */
.L_x_130:
[----:B------:R-:W-:Y:S05]  /*137a0*/  BSYNC B1 ;  /* 0x0000000000017941 */ /* 0x000fea0003800000 */
.L_x_129:
[----:B-----5:R-:W-:Y:S01]  /*137b0*/  LOP3.LUT R4, R4, 0xff, RZ, 0xc0, !PT ;  /* 0x000000ff04047812 */ /* 0x020fe200078ec0ff */
[----:B------:R-:W-:Y:S01]  /*137c0*/  BSSY B1, `(.L_x_131) ;  /* 0x000000b000017945 */ /* 0x000fe20003800000 */
[----:B------:R-:W-:Y:S02]  /*137d0*/  ISETP.LT.OR P3, PT, R0, 0x59, !P1 ;  /* 0x000000590000780c */ /* 0x000fe40004f61670 */
[----:B------:R-:W-:-:S05]  /*137e0*/  F2FP.F16.E4M3.UNPACK_B R4, R4 ;  /* 0x00000004ff04723e */ /* 0x000fca00020006ff */
[----:B------:R-:W-:-:S05]  /*137f0*/  HADD2.F32 R4, -RZ, R4.H0_H0 ;  /* 0x20000004ff047230 */ /* 0x000fca0000004100 */
[----:B0-----:R-:W-:Y:S01]  /*13800*/  FMUL R5, R4, UR21 ;  /* 0x0000001504057c20 */ /* 0x001fe20008400000 */
[----:B------:R-:W-:-:S03]  /*13810*/  PRMT R4, RZ, 0x7610, R4 ;  /* 0x00007610ff047816 */ /* 0x000fc60000000004 */
[----:B------:R-:W-:-:S05]  /*13820*/  FFMA R5, R176, UR20, R5 ;  /* 0x00000014b0057c23 */ /* 0x000fca0008000005 */
[----:B------:R-:W-:-:S05]  /*13830*/  F2FP.SATFINITE.E4M3.F32.PACK_AB_MERGE_C R5, RZ, R5, RZ ;  /* 0x00000005ff05723e */ /* 0x000fca00048070ff */
[----:B------:R0:W-:Y:S01]  /*13840*/  @!P2 STG.E.U8 desc[UR14][R24.64+0x59], R5 ;  /* 0x000059051800a986 */ /* 0x0001e2000c10110e */
[----:B------:R-:W-:Y:S05]  /*13850*/  @P3 BRA `(.L_x_132) ;  /* 0x0000000000043947 */ /* 0x000fea0003800000 */
[----:B------:R0:W5:Y:S02]  /*13860*/  LDG.E.U8 R4, desc[UR14][R2.64+0x58] ;  /* 0x0000580e02047981 */ /* 0x000164000c1e1100 */
.L_x_132:
[----:B------:R-:W-:Y:S05]  /*13870*/  BSYNC B1 ;  /* 0x0000000000017941 */ /* 0x000fea0003800000 */
.L_x_131:
        /* <DEDUP_REMOVED lines=12> */
.L_x_134:
[----:B------:R-:W-:Y:S05]  /*13940*/  BSYNC B1 ;  /* 0x0000000000017941 */ /* 0x000fea0003800000 */
.L_x_133:
        /* <DEDUP_REMOVED lines=12> */
.L_x_136:
[----:B------:R-:W-:Y:S05]  /*13a10*/  BSYNC B1 ;  /* 0x0000000000017941 */ /* 0x000fea0003800000 */
.L_x_135:
        /* <DEDUP_REMOVED lines=12> */
.L_x_138:
[----:B------:R-:W-:Y:S05]  /*13ae0*/  BSYNC B1 ;  /* 0x0000000000017941 */ /* 0x000fea0003800000 */
.L_x_137:
        /* <DEDUP_REMOVED lines=12> */
.L_x_140:
[----:B------:R-:W-:Y:S05]  /*13bb0*/  BSYNC B1 ;  /* 0x0000000000017941 */ /* 0x000fea0003800000 */
.L_x_139:
        /* <DEDUP_REMOVED lines=12> */
.L_x_142:
[----:B------:R-:W-:Y:S05]  /*13c80*/  BSYNC B1 ;  /* 0x0000000000017941 */ /* 0x000fea0003800000 */
.L_x_141:
        /* <DEDUP_REMOVED lines=12> */
.L_x_144:
[----:B------:R-:W-:Y:S05]  /*13d50*/  BSYNC B1 ;  /* 0x0000000000017941 */ /* 0x000fea0003800000 */
.L_x_143:
        /* <DEDUP_REMOVED lines=12> */
.L_x_146:
[----:B------:R-:W-:Y:S05]  /*13e20*/  BSYNC B1 ;  /* 0x0000000000017941 */ /* 0x000fea0003800000 */
.L_x_145:
        /* <DEDUP_REMOVED lines=12> */
.L_x_148:
[----:B------:R-:W-:Y:S05]  /*13ef0*/  BSYNC B1 ;  /* 0x0000000000017941 */ /* 0x000fea0003800000 */
.L_x_147:
        /* <DEDUP_REMOVED lines=12> */
.L_x_150:
[----:B------:R-:W-:Y:S05]  /*13fc0*/  BSYNC B1 ;  /* 0x0000000000017941 */ /* 0x000fea0003800000 */
.L_x_149:
        /* <DEDUP_REMOVED lines=12> */
.L_x_152:
[----:B------:R-:W-:Y:S05]  /*14090*/  BSYNC B1 ;  /* 0x0000000000017941 */ /* 0x000fea0003800000 */
.L_x_151:
        /* <DEDUP_REMOVED lines=12> */
.L_x_154:
[----:B------:R-:W-:Y:S05]  /*14160*/  BSYNC B1 ;  /* 0x0000000000017941 */ /* 0x000fea0003800000 */
.L_x_153:
        /* <DEDUP_REMOVED lines=12> */
.L_x_156:
[----:B------:R-:W-:Y:S05]  /*14230*/  BSYNC B1 ;  /* 0x0000000000017941 */ /* 0x000fea0003800000 */
.L_x_155:
        /* <DEDUP_REMOVED lines=12> */
.L_x_158:
[----:B------:R-:W-:Y:S05]  /*14300*/  BSYNC B1 ;  /* 0x0000000000017941 */ /* 0x000fea0003800000 */
.L_x_157:
        /* <DEDUP_REMOVED lines=12> */
.L_x_160:
[----:B------:R-:W-:Y:S05]  /*143d0*/  BSYNC B1 ;  /* 0x0000000000017941 */ /* 0x000fea0003800000 */
.L_x_159:
        /* <DEDUP_REMOVED lines=12> */
.L_x_162:
[----:B------:R-:W-:Y:S05]  /*144a0*/  BSYNC B1 ;  /* 0x0000000000017941 */ /* 0x000fea0003800000 */
.L_x_161:
        /* <DEDUP_REMOVED lines=12> */
.L_x_164:
[----:B------:R-:W-:Y:S05]  /*14570*/  BSYNC B1 ;  /* 0x0000000000017941 */ /* 0x000fea0003800000 */
.L_x_163:
        /* <DEDUP_REMOVED lines=12> */
.L_x_166:
[----:B------:R-:W-:Y:S05]  /*14640*/  BSYNC B1 ;  /* 0x0000000000017941 */ /* 0x000fea0003800000 */
.L_x_165:
        /* <DEDUP_REMOVED lines=12> */
.L_x_168:
[----:B------:R-:W-:Y:S05]  /*14710*/  BSYNC B1 ;  /* 0x0000000000017941 */ /* 0x000fea0003800000 */
.L_x_167:
        /* <DEDUP_REMOVED lines=12> */
.L_x_170:
[----:B------:R-:W-:Y:S05]  /*147e0*/  BSYNC B1 ;  /* 0x0000000000017941 */ /* 0x000fea0003800000 */
.L_x_169:
        /* <DEDUP_REMOVED lines=12> */
.L_x_172:
[----:B------:R-:W-:Y:S05]  /*148b0*/  BSYNC B1 ;  /* 0x0000000000017941 */ /* 0x000fea0003800000 */
.L_x_171:
        /* <DEDUP_REMOVED lines=12> */
.L_x_174:
[----:B------:R-:W-:Y:S05]  /*14980*/  BSYNC B1 ;  /* 0x0000000000017941 */ /* 0x000fea0003800000 */
.L_x_173:
        /* <DEDUP_REMOVED lines=12> */
.L_x_176:
[----:B------:R-:W-:Y:S05]  /*14a50*/  BSYNC B1 ;  /* 0x0000000000017941 */ /* 0x000fea0003800000 */
.L_x_175:
        /* <DEDUP_REMOVED lines=12> */
.L_x_178:
[----:B------:R-:W-:Y:S05]  /*14b20*/  BSYNC B1 ;  /* 0x0000000000017941 */ /* 0x000fea0003800000 */
.L_x_177:
        /* <DEDUP_REMOVED lines=12> */
.L_x_180:
[----:B------:R-:W-:Y:S05]  /*14bf0*/  BSYNC B1 ;  /* 0x0000000000017941 */ /* 0x000fea0003800000 */
.L_x_179:
        /* <DEDUP_REMOVED lines=12> */
.L_x_182:
[----:B------:R-:W-:Y:S05]  /*14cc0*/  BSYNC B1 ;  /* 0x0000000000017941 */ /* 0x000fea0003800000 */
.L_x_181:
        /* <DEDUP_REMOVED lines=12> */
.L_x_184:
[----:B------:R-:W-:Y:S05]  /*14d90*/  BSYNC B1 ;  /* 0x0000000000017941 */ /* 0x000fea0003800000 */
.L_x_183:
        /* <DEDUP_REMOVED lines=12> */
.L_x_186:
[----:B------:R-:W-:Y:S05]  /*14e60*/  BSYNC B1 ;  /* 0x0000000000017941 */ /* 0x000fea0003800000 */
.L_x_185:
        /* <DEDUP_REMOVED lines=12> */
.L_x_188:
[----:B------:R-:W-:Y:S05]  /*14f30*/  BSYNC B1 ;  /* 0x0000000000017941 */ /* 0x000fea0003800000 */
.L_x_187:
        /* <DEDUP_REMOVED lines=12> */
.L_x_190:
[----:B------:R-:W-:Y:S05]  /*15000*/  BSYNC B1 ;  /* 0x0000000000017941 */ /* 0x000fea0003800000 */
.L_x_189:
        /* <DEDUP_REMOVED lines=12> */
.L_x_192:
[----:B------:R-:W-:Y:S05]  /*150d0*/  BSYNC B1 ;  /* 0x0000000000017941 */ /* 0x000fea0003800000 */
.L_x_191:
        /* <DEDUP_REMOVED lines=12> */
.L_x_194:
[----:B------:R-:W-:Y:S05]  /*151a0*/  BSYNC B1 ;  /* 0x0000000000017941 */ /* 0x000fea0003800000 */
.L_x_193:
        /* <DEDUP_REMOVED lines=12> */
.L_x_196:
[----:B------:R-:W-:Y:S05]  /*15270*/  BSYNC B1 ;  /* 0x0000000000017941 */ /* 0x000fea0003800000 */
.L_x_195:
        /* <DEDUP_REMOVED lines=12> */
.L_x_198:
[----:B------:R-:W-:Y:S05]  /*15340*/  BSYNC B1 ;  /* 0x0000000000017941 */ /* 0x000fea0003800000 */
.L_x_197:
        /* <DEDUP_REMOVED lines=12> */
.L_x_200:
[----:B------:R-:W-:Y:S05]  /*15410*/  BSYNC B1 ;  /* 0x0000000000017941 */ /* 0x000fea0003800000 */
.L_x_199:
        /* <DEDUP_REMOVED lines=12> */
.L_x_202:
[----:B------:R-:W-:Y:S05]  /*154e0*/  BSYNC B1 ;  /* 0x0000000000017941 */ /* 0x000fea0003800000 */
.L_x_201:
        /* <DEDUP_REMOVED lines=12> */
.L_x_204:
[----:B------:R-:W-:Y:S05]  /*155b0*/  BSYNC B1 ;  /* 0x0000000000017941 */ /* 0x000fea0003800000 */
.L_x_203:
        /* <DEDUP_REMOVED lines=12> */
.L_x_206:
[----:B------:R-:W-:Y:S05]  /*15680*/  BSYNC B1 ;  /* 0x0000000000017941 */ /* 0x000fea0003800000 */
.L_x_205:
        /* <DEDUP_REMOVED lines=12> */
.L_x_208:
[----:B------:R-:W-:Y:S05]  /*15750*/  BSYNC B1 ;  /* 0x0000000000017941 */ /* 0x000fea0003800000 */
.L_x_207:
        /* <DEDUP_REMOVED lines=12> */
.L_x_210:
[----:B------:R-:W-:Y:S05]  /*15820*/  BSYNC B1 ;  /* 0x0000000000017941 */ /* 0x000fea0003800000 */
.L_x_209:
        /* <DEDUP_REMOVED lines=12> */
.L_x_212:
[----:B------:R-:W-:Y:S05]  /*158f0*/  BSYNC B1 ;  /* 0x0000000000017941 */ /* 0x000fea0003800000 */
.L_x_211:
        /* <DEDUP_REMOVED lines=12> */
.L_x_214:
[----:B------:R-:W-:Y:S05]  /*159c0*/  BSYNC B1 ;  /* 0x0000000000017941 */ /* 0x000fea0003800000 */
.L_x_213:
        /* <DEDUP_REMOVED lines=12> */
.L_x_216:
[----:B------:R-:W-:Y:S05]  /*15a90*/  BSYNC B1 ;  /* 0x0000000000017941 */ /* 0x000fea0003800000 */
.L_x_215:
        /* <DEDUP_REMOVED lines=12> */
.L_x_218:
[----:B------:R-:W-:Y:S05]  /*15b60*/  BSYNC B1 ;  /* 0x0000000000017941 */ /* 0x000fea0003800000 */
.L_x_217:
        /* <DEDUP_REMOVED lines=12> */
.L_x_220:
[----:B------:R-:W-:Y:S05]  /*15c30*/  BSYNC B1 ;  /* 0x0000000000017941 */ /* 0x000fea0003800000 */
.L_x_219:
        /* <DEDUP_REMOVED lines=12> */
.L_x_222:
[----:B------:R-:W-:Y:S05]  /*15d00*/  BSYNC B1 ;  /* 0x0000000000017941 */ /* 0x000fea0003800000 */
.L_x_221:
        /* <DEDUP_REMOVED lines=12> */
.L_x_224:
[----:B------:R-:W-:Y:S05]  /*15dd0*/  BSYNC B1 ;  /* 0x0000000000017941 */ /* 0x000fea0003800000 */
.L_x_223:
        /* <DEDUP_REMOVED lines=12> */
.L_x_226:
[----:B------:R-:W-:Y:S05]  /*15ea0*/  BSYNC B1 ;  /* 0x0000000000017941 */ /* 0x000fea0003800000 */
.L_x_225:
        /* <DEDUP_REMOVED lines=12> */
.L_x_228:
[----:B------:R-:W-:Y:S05]  /*15f70*/  BSYNC B1 ;  /* 0x0000000000017941 */ /* 0x000fea0003800000 */
.L_x_227:
        /* <DEDUP_REMOVED lines=12> */
.L_x_230:
[----:B------:R-:W-:Y:S05]  /*16040*/  BSYNC B1 ;  /* 0x0000000000017941 */ /* 0x000fea0003800000 */
.L_x_229:
        /* <DEDUP_REMOVED lines=12> */
.L_x_232:
[----:B------:R-:W-:Y:S05]  /*16110*/  BSYNC B1 ;  /* 0x0000000000017941 */ /* 0x000fea0003800000 */
.L_x_231:
        /* <DEDUP_REMOVED lines=12> */
.L_x_234:
[----:B------:R-:W-:Y:S05]  /*161e0*/  BSYNC B1 ;  /* 0x0000000000017941 */ /* 0x000fea0003800000 */
.L_x_233:
        /* <DEDUP_REMOVED lines=12> */
.L_x_236:
[----:B------:R-:W-:Y:S05]  /*162b0*/  BSYNC B1 ;  /* 0x0000000000017941 */ /* 0x000fea0003800000 */
.L_x_235:
        /* <DEDUP_REMOVED lines=12> */
.L_x_238:
[----:B------:R-:W-:Y:S05]  /*16380*/  BSYNC B1 ;  /* 0x0000000000017941 */ /* 0x000fea0003800000 */
.L_x_237:
        /* <DEDUP_REMOVED lines=12> */
.L_x_240:
[----:B------:R-:W-:Y:S05]  /*16450*/  BSYNC B1 ;  /* 0x0000000000017941 */ /* 0x000fea0003800000 */
.L_x_239:
        /* <DEDUP_REMOVED lines=12> */
.L_x_242:
[----:B------:R-:W-:Y:S05]  /*16520*/  BSYNC B1 ;  /* 0x0000000000017941 */ /* 0x000fea0003800000 */
.L_x_241:
        /* <DEDUP_REMOVED lines=12> */
.L_x_244:
[----:B------:R-:W-:Y:S05]  /*165f0*/  BSYNC B1 ;  /* 0x0000000000017941 */ /* 0x000fea0003800000 */
.L_x_243:
        /* <DEDUP_REMOVED lines=12> */
.L_x_246:
[----:B------:R-:W-:Y:S05]  /*166c0*/  BSYNC B1 ;  /* 0x0000000000017941 */ /* 0x000fea0003800000 */
.L_x_245:
        /* <DEDUP_REMOVED lines=12> */
.L_x_248:
[----:B------:R-:W-:Y:S05]  /*16790*/  BSYNC B1 ;  /* 0x0000000000017941 */ /* 0x000fea0003800000 */
.L_x_247:
        /* <DEDUP_REMOVED lines=12> */
.L_x_250:
[----:B------:R-:W-:Y:S05]  /*16860*/  BSYNC B1 ;  /* 0x0000000000017941 */ /* 0x000fea0003800000 */
.L_x_249:
        /* <DEDUP_REMOVED lines=12> */
.L_x_252:
[----:B------:R-:W-:Y:S05]  /*16930*/  BSYNC B1 ;  /* 0x0000000000017941 */ /* 0x000fea0003800000 */
.L_x_251:
        /* <DEDUP_REMOVED lines=12> */
.L_x_254:
[----:B------:R-:W-:Y:S05]  /*16a00*/  BSYNC B1 ;  /* 0x0000000000017941 */ /* 0x000fea0003800000 */
.L_x_253:
[----:B0-----:R-:W2:Y:S01]  /*16a10*/  LDL.LU R5, [R1+0x200] ;  /* 0x0002000001057983 */ /* 0x001ea20000300800 */
[----:B-----5:R-:W-:Y:S01]  /*16a20*/  LOP3.LUT R4, R4, 0xff, RZ, 0xc0, !PT ;  /* 0x000000ff04047812 */ /* 0x020fe200078ec0ff */
[----:B------:R-:W-:Y:S01]  /*16a30*/  BSSY B1, `(.L_x_255) ;  /* 0x000000b000017945 */ /* 0x000fe20003800000 */
[----:B------:R-:W-:Y:S02]  /*16a40*/  ISETP.LT.OR P3, PT, R0, 0xd9, !P0 ;  /* 0x000000d90000780c */ /* 0x000fe40004761670 */
[----:B------:R-:W-:-:S05]  /*16a50*/  F2FP.F16.E4M3.UNPACK_B R4, R4 ;  /* 0x00000004ff04723e */ /* 0x000fca00020006ff */
[----:B------:R-:W-:-:S05]  /*16a60*/  HADD2.F32 R4, -RZ, R4.H0_H0 ;  /* 0x20000004ff047230 */ /* 0x000fca0000004100 */
[----:B------:R-:W-:-:S04]  /*16a70*/  FMUL R4, R4, UR21 ;  /* 0x0000001504047c20 */ /* 0x000fc80008400000 */
[----:B--2---:R-:W-:-:S05]  /*16a80*/  FFMA R4, R5, UR20, R4 ;  /* 0x0000001405047c23 */ /* 0x004fca0008000004 */
[----:B------:R-:W-:Y:S02]  /*16a90*/  F2FP.SATFINITE.E4M3.F32.PACK_AB_MERGE_C R5, RZ, R4, RZ ;  /* 0x00000004ff05723e */ /* 0x000fe400048070ff */
[----:B------:R-:W-:-:S03]  /*16aa0*/  PRMT R4, RZ, 0x7610, R4 ;  /* 0x00007610ff047816 */ /* 0x000fc60000000004 */
[----:B------:R0:W-:Y:S01]  /*16ab0*/  @!P2 STG.E.U8 desc[UR14][R26.64+0xd1], R5 ;  /* 0x0000d1051a00a986 */ /* 0x0001e2000c10110e */
[----:B------:R-:W-:Y:S05]  /*16ac0*/  @P3 BRA `(.L_x_256) ;  /* 0x0000000000043947 */ /* 0x000fea0003800000 */
[----:B------:R2:W5:Y:S02]  /*16ad0*/  LDG.E.U8 R4, desc[UR14][R32.64+0xd8] ;  /* 0x0000d80e20047981 */ /* 0x000564000c1e1100 */
.L_x_256:
[----:B------:R-:W-:Y:S05]  /*16ae0*/  BSYNC B1 ;  /* 0x0000000000017941 */ /* 0x000fea0003800000 */
.L_x_255:
[----:B0-----:R-:W3:Y:S01]  /*16af0*/  LDL.LU R5, [R1+0x204] ;  /* 0x0002040001057983 */ /* 0x001ee20000300800 */
[----:B-----5:R-:W-:Y:S01]  /*16b00*/  LOP3.LUT R4, R4, 0xff, RZ, 0xc0, !PT ;  /* 0x000000ff04047812 */ /* 0x020fe200078ec0ff */
[----:B------:R-:W-:Y:S01]  /*16b10*/  BSSY B1, `(.L_x_257) ;  /* 0x000000b000017945 */ /* 0x000fe20003800000 */
[----:B------:R-:W-:Y:S02]  /*16b20*/  ISETP.LT.OR P2, PT, R0, 0xda, !P0 ;  /* 0x000000da0000780c */ /* 0x000fe40004741670 */
[----:B------:R-:W-:-:S05]  /*16b30*/  F2FP.F16.E4M3.UNPACK_B R4, R4 ;  /* 0x00000004ff04723e */ /* 0x000fca00020006ff */
[----:B------:R-:W-:-:S05]  /*16b40*/  HADD2.F32 R4, -RZ, R4.H0_H0 ;  /* 0x20000004ff047230 */ /* 0x000fca0000004100 */
[----:B------:R-:W-:-:S04]  /*16b50*/  FMUL R4, R4, UR21 ;  /* 0x0000001504047c20 */ /* 0x000fc80008400000 */
[----:B---3--:R-:W-:-:S05]  /*16b60*/  FFMA R4, R5, UR20, R4 ;  /* 0x0000001405047c23 */ /* 0x008fca0008000004 */
[----:B------:R-:W-:Y:S02]  /*16b70*/  F2FP.SATFINITE.E4M3.F32.PACK_AB_MERGE_C R5, RZ, R4, RZ ;  /* 0x00000004ff05723e */ /* 0x000fe400048070ff */
[----:B------:R-:W-:-:S03]  /*16b80*/  PRMT R4, RZ, 0x7610, R4 ;  /* 0x00007610ff047816 */ /* 0x000fc60000000004 */
[----:B------:R0:W-:Y:S01]  /*16b90*/  @!P3 STG.E.U8 desc[UR14][R24.64+0xd8], R5 ;  /* 0x0000d8051800b986 */ /* 0x0001e2000c10110e */
[----:B------:R-:W-:Y:S05]  /*16ba0*/  @P2 BRA `(.L_x_258) ;  /* 0x0000000000042947 */ /* 0x000fea0003800000 */
[----:B------:R3:W5:Y:S02]  /*16bb0*/  LDG.E.U8 R4, desc[UR14][R32.64+0xd9] ;  /* 0x0000d90e20047981 */ /* 0x000764000c1e1100 */
.L_x_258:
[----:B------:R-:W-:Y:S05]  /*16bc0*/  BSYNC B1 ;  /* 0x0000000000017941 */ /* 0x000fea0003800000 */
.L_x_257:
        /* <DEDUP_REMOVED lines=13> */
.L_x_260:
[----:B------:R-:W-:Y:S05]  /*16ca0*/  BSYNC B1 ;  /* 0x0000000000017941 */ /* 0x000fea0003800000 */
.L_x_259:
        /* <DEDUP_REMOVED lines=13> */
.L_x_262:
[----:B------:R-:W-:Y:S05]  /*16d80*/  BSYNC B1 ;  /* 0x0000000000017941 */ /* 0x000fea0003800000 */
.L_x_261:
        /* <DEDUP_REMOVED lines=13> */
.L_x_264:
[----:B------:R-:W-:Y:S05]  /*16e60*/  BSYNC B1 ;  /* 0x0000000000017941 */ /* 0x000fea0003800000 */
.L_x_263:
        /* <DEDUP_REMOVED lines=13> */
.L_x_266:
[----:B------:R-:W-:Y:S05]  /*16f40*/  BSYNC B1 ;  /* 0x0000000000017941 */ /* 0x000fea0003800000 */
.L_x_265:
        /* <DEDUP_REMOVED lines=13> */
.L_x_268:
[----:B------:R-:W-:Y:S05]  /*17020*/  BSYNC B1 ;  /* 0x0000000000017941 */ /* 0x000fea0003800000 */
.L_x_267:
        /* <DEDUP_REMOVED lines=13> */
.L_x_270:
[----:B------:R-:W-:Y:S05]  /*17100*/  BSYNC B1 ;  /* 0x0000000000017941 */ /* 0x000fea0003800000 */
.L_x_269:
        /* <DEDUP_REMOVED lines=13> */
.L_x_272:
[----:B------:R-:W-:Y:S05]  /*171e0*/  BSYNC B1 ;  /* 0x0000000000017941 */ /* 0x000fea0003800000 */
.L_x_271:
        /* <DEDUP_REMOVED lines=13> */
.L_x_274:
[----:B------:R-:W-:Y:S05]  /*172c0*/  BSYNC B1 ;  /* 0x0000000000017941 */ /* 0x000fea0003800000 */
.L_x_273:
        /* <DEDUP_REMOVED lines=13> */
.L_x_276:
[----:B------:R-:W-:Y:S05]  /*173a0*/  BSYNC B1 ;  /* 0x0000000000017941 */ /* 0x000fea0003800000 */
.L_x_275:
        /* <DEDUP_REMOVED lines=13> */
.L_x_278:
[----:B------:R-:W-:Y:S05]  /*17480*/  BSYNC B1 ;  /* 0x0000000000017941 */ /* 0x000fea0003800000 */
.L_x_277:
        /* <DEDUP_REMOVED lines=13> */
.L_x_280:
[----:B------:R-:W-:Y:S05]  /*17560*/  BSYNC B1 ;  /* 0x0000000000017941 */ /* 0x000fea0003800000 */
.L_x_279:
        /* <DEDUP_REMOVED lines=13> */
.L_x_282:
[----:B------:R-:W-:Y:S05]  /*17640*/  BSYNC B1 ;  /* 0x0000000000017941 */ /* 0x000fea0003800000 */
.L_x_281:
        /* <DEDUP_REMOVED lines=13> */
.L_x_284:
[----:B------:R-:W-:Y:S05]  /*17720*/  BSYNC B1 ;  /* 0x0000000000017941 */ /* 0x000fea0003800000 */
.L_x_283:
        /* <DEDUP_REMOVED lines=13> */
.L_x_286:
[----:B------:R-:W-:Y:S05]  /*17800*/  BSYNC B1 ;  /* 0x0000000000017941 */ /* 0x000fea0003800000 */
.L_x_285:
        /* <DEDUP_REMOVED lines=13> */
.L_x_288:
[----:B------:R-:W-:Y:S05]  /*178e0*/  BSYNC B1 ;  /* 0x0000000000017941 */ /* 0x000fea0003800000 */
.L_x_287:
        /* <DEDUP_REMOVED lines=13> */
.L_x_290:
[----:B------:R-:W-:Y:S05]  /*179c0*/  BSYNC B1 ;  /* 0x0000000000017941 */ /* 0x000fea0003800000 */
.L_x_289:
        /* <DEDUP_REMOVED lines=13> */
.L_x_292:
[----:B------:R-:W-:Y:S05]  /*17aa0*/  BSYNC B1 ;  /* 0x0000000000017941 */ /* 0x000fea0003800000 */
.L_x_291:
        /* <DEDUP_REMOVED lines=13> */
.L_x_294:
[----:B------:R-:W-:Y:S05]  /*17b80*/  BSYNC B1 ;  /* 0x0000000000017941 */ /* 0x000fea0003800000 */
.L_x_293:
[----:B------:R-:W2:Y:S01]  /*17b90*/  LDL.LU R7, [R1+0x250] ;  /* 0x0002500001077983 */ /* 0x000ea20000300800 */
[----:B-----5:R-:W-:Y:S01]  /*17ba0*/  LOP3.LUT R4, R4, 0xff, RZ, 0xc0, !PT ;  /* 0x000000ff04047812 */ /* 0x020fe200078ec0ff */
[----:B------:R-:W-:Y:S01]  /*17bb0*/  BSSY B1, `(.L_x_295) ;  /* 0x0000013000017945 */ /* 0x000fe20003800000 */
[----:B0-----:R-:W-:Y:S02]  /*17bc0*/  IADD3 R5, P0, R35, 0x80, RZ ;  /* 0x0000008023057810 */ /* 0x001fe40007f1e0ff */
[----:B------:R-:W-:-:S03]  /*17bd0*/  F2FP.F16.E4M3.UNPACK_B R4, R4 ;  /* 0x00000004ff04723e */ /* 0x000fc600020006ff */
[----:B--234-:R-:W-:Y:S01]  /*17be0*/  IMAD.X R2, RZ, RZ, R37, P0 ;  /* 0x000000ffff027224 */ /* 0x01cfe200000e0625 */
[----:B------:R-:W-:Y:S01]  /*17bf0*/  ISETP.GE.AND P0, PT, R34, 0x81, PT ;  /* 0x000000812200780c */ /* 0x000fe20003f06270 */
[----:B------:R-:W-:Y:S02]  /*17c00*/  HADD2.F32 R4, -RZ, R4.H0_H0 ;  /* 0x20000004ff047230 */ /* 0x000fe40000004100 */
[----:B------:R-:W-:Y:S01]  /*17c10*/  IMAD R6, R2, UR6, RZ ;  /* 0x0000000602067c24 */ /* 0x000fe2000f8e02ff */
[----:B------:R-:W-:Y:S01]  /*17c20*/  ISETP.LT.OR P3, PT, R0, 0x1, !P0 ;  /* 0x000000010000780c */ /* 0x000fe20004761670 */
[----:B------:R-:W-:-:S04]  /*17c30*/  IMAD.WIDE.U32 R2, R5, UR6, R38 ;  /* 0x0000000605027c25 */ /* 0x000fc8000f8e0026 */
[----:B------:R-:W-:Y:S01]  /*17c40*/  FMUL R4, R4, UR21 ;  /* 0x0000001504047c20 */ /* 0x000fe20008400000 */
[----:B------:R-:W-:Y:S01]  /*17c50*/  IMAD R5, R5, UR7, R6 ;  /* 0x0000000705057c24 */ /* 0x000fe2000f8e0206 */
[----:B------:R-:W-:-:S04]  /*17c60*/  IADD3 R2, P2, R2, UR10, RZ ;  /* 0x0000000a02027c10 */ /* 0x000fc8000ff5e0ff */
[----:B------:R-:W-:Y:S01]  /*17c70*/  IADD3.X R3, R3, UR11, R5, P2, !PT ;  /* 0x0000000b03037c10 */ /* 0x000fe200097fe405 */
[----:B------:R-:W-:-:S05]  /*17c80*/  FFMA R4, R7, UR20, R4 ;  /* 0x0000001407047c23 */ /* 0x000fca0008000004 */
[----:B------:R-:W-:Y:S02]  /*17c90*/  F2FP.SATFINITE.E4M3.F32.PACK_AB_MERGE_C R7, RZ, R4, RZ ;  /* 0x00000004ff07723e */ /* 0x000fe400048070ff */
[----:B------:R-:W-:-:S03]  /*17ca0*/  PRMT R4, RZ, 0x7610, R4 ;  /* 0x00007610ff047816 */ /* 0x000fc60000000004 */
[----:B------:R0:W-:Y:S01]  /*17cb0*/  @!P1 STG.E.U8 desc[UR14][R26.64+0xf9], R7 ;  /* 0x0000f9071a009986 */ /* 0x0001e2000c10110e */
[----:B------:R-:W-:Y:S05]  /*17cc0*/  @P3 BRA `(.L_x_296) ;  /* 0x0000000000043947 */ /* 0x000fea0003800000 */
[----:B------:R2:W5:Y:S02]  /*17cd0*/  LDG.E.U8 R4, desc[UR14][R2.64] ;  /* 0x0000000e02047981 */ /* 0x000564000c1e1100 */
.L_x_296:
[----:B------:R-:W-:Y:S05]  /*17ce0*/  BSYNC B1 ;  /* 0x0000000000017941 */ /* 0x000fea0003800000 */
.L_x_295:
[----:B------:R-:W3:Y:S01]  /*17cf0*/  LDL.LU R5, [R1+0x254] ;  /* 0x0002540001057983 */ /* 0x000ee20000300800 */
        /* <DEDUP_REMOVED lines=12> */
.L_x_298:
[----:B------:R-:W-:Y:S05]  /*17dc0*/  BSYNC B1 ;  /* 0x0000000000017941 */ /* 0x000fea0003800000 */
.L_x_297:
[----:B---3--:R-:W3:Y:S01]  /*17dd0*/  LDL.LU R5, [R1+0x258] ;  /* 0x0002580001057983 */ /* 0x008ee20000300800 */
[----:B-----5:R-:W-:Y:S01]  /*17de0*/  LOP3.LUT R4, R4, 0xff, RZ, 0xc0, !PT ;  /* 0x000000ff04047812 */ /* 0x020fe200078ec0ff */
[----:B------:R-:W-:Y:S01]  /*17df0*/  BSSY B1, `(.L_x_299) ;  /* 0x0000013000017945 */ /* 0x000fe20003800000 */
[----:B------:R-:W-:Y:S02]  /*17e00*/  IADD3 R35, P1, R35, 0x88, RZ ;  /* 0x0000008823237810 */ /* 0x000fe40007f3e0ff */
[----:B------:R-:W-:Y:S02]  /*17e10*/  F2FP.F16.E4M3.UNPACK_B R4, R4 ;  /* 0x00000004ff04723e */ /* 0x000fe400020006ff */
[----:B------:R-:W-:Y:S01]  /*17e20*/  PRMT R6, RZ, 0x7610, R6 ;  /* 0x00007610ff067816 */ /* 0x000fe20000000006 */
[----:B------:R-:W-:Y:S01]  /*17e30*/  IMAD.X R36, RZ, RZ, R37, P1 ;  /* 0x000000ffff247224 */ /* 0x000fe200008e0625 */
[----:B------:R-:W-:Y:S01]  /*17e40*/  ISETP.GE.AND P1, PT, R34, 0x89, PT ;  /* 0x000000892200780c */ /* 0x000fe20003f26270 */
[----:B------:R-:W-:-:S02]  /*17e50*/  HADD2.F32 R4, -RZ, R4.H0_H0 ;  /* 0x20000004ff047230 */ /* 0x000fc40000004100 */
[----:B------:R-:W-:Y:S01]  /*17e60*/  IMAD R36, R36, UR6, RZ ;  /* 0x0000000624247c24 */ /* 0x000fe2000f8e02ff */
[----:B------:R-:W-:Y:S01]  /*17e70*/  ISETP.LT.OR P5, PT, R0, 0x1, !P1 ;  /* 0x000000010000780c */ /* 0x000fe20004fa1670 */
[----:B------:R-:W-:-:S04]  /*17e80*/  IMAD.WIDE.U32 R38, R35, UR6, R38 ;  /* 0x0000000623267c25 */ /* 0x000fc8000f8e0026 */
[----:B------:R-:W-:Y:S01]  /*17e90*/  FMUL R4, R4, UR21 ;  /* 0x0000001504047c20 */ /* 0x000fe20008400000 */
[----:B------:R-:W-:-:S03]  /*17ea0*/  IMAD R35, R35, UR7, R36 ;  /* 0x0000000723237c24 */ /* 0x000fc6000f8e0224 */
[----:B---3--:R-:W-:Y:S01]  /*17eb0*/  FFMA R5, R5, UR20, R4 ;  /* 0x0000001405057c23 */ /* 0x008fe20008000004 */
[----:B------:R-:W-:-:S04]  /*17ec0*/  IADD3 R4, P3, R38, UR10, RZ ;  /* 0x0000000a26047c10 */ /* 0x000fc8000ff7e0ff */
[----:B0-----:R-:W-:Y:S02]  /*17ed0*/  F2FP.SATFINITE.E4M3.F32.PACK_AB_MERGE_C R7, RZ, R5, RZ ;  /* 0x00000005ff07723e */ /* 0x001fe400048070ff */
[----:B------:R-:W-:-:S03]  /*17ee0*/  IADD3.X R5, R39, UR11, R35, P3, !PT ;  /* 0x0000000b27057c10 */ /* 0x000fc60009ffe423 */
[----:B------:R0:W-:Y:S01]  /*17ef0*/  @!P2 STG.E.U8 desc[UR14][R30.64+0x1], R7 ;  /* 0x000001071e00a986 */ /* 0x0001e2000c10110e */
[----:B------:R-:W-:Y:S05]  /*17f00*/  @P5 BRA `(.L_x_300) ;  /* 0x0000000000045947 */ /* 0x000fea0003800000 */
[----:B------:R3:W5:Y:S02]  /*17f10*/  LDG.E.U8 R6, desc[UR14][R4.64] ;  /* 0x0000000e04067981 */ /* 0x000764000c1e1100 */
.L_x_300:
[----:B------:R-:W-:Y:S05]  /*17f20*/  BSYNC B1 ;  /* 0x0000000000017941 */ /* 0x000fea0003800000 */
.L_x_299:
        /* <DEDUP_REMOVED lines=13> */
.L_x_302:
[----:B------:R-:W-:Y:S05]  /*18000*/  BSYNC B1 ;  /* 0x0000000000017941 */ /* 0x000fea0003800000 */
.L_x_301:
        /* <DEDUP_REMOVED lines=13> */
.L_x_304:
[----:B------:R-:W-:Y:S05]  /*180e0*/  BSYNC B1 ;  /* 0x0000000000017941 */ /* 0x000fea0003800000 */
.L_x_303:
        /* <DEDUP_REMOVED lines=13> */
.L_x_306:
[----:B------:R-:W-:Y:S05]  /*181c0*/  BSYNC B1 ;  /* 0x0000000000017941 */ /* 0x000fea0003800000 */
.L_x_305:
        /* <DEDUP_REMOVED lines=13> */
.L_x_308:
[----:B------:R-:W-:Y:S05]  /*182a0*/  BSYNC B1 ;  /* 0x0000000000017941 */ /* 0x000fea0003800000 */
.L_x_307:
        /* <DEDUP_REMOVED lines=13> */
.L_x_310:
[----:B------:R-:W-:Y:S05]  /*18380*/  BSYNC B1 ;  /* 0x0000000000017941 */ /* 0x000fea0003800000 */
.L_x_309:
        /* <DEDUP_REMOVED lines=13> */
.L_x_312:
[----:B------:R-:W-:Y:S05]  /*18460*/  BSYNC B1 ;  /* 0x0000000000017941 */ /* 0x000fea0003800000 */
.L_x_311:
        /* <DEDUP_REMOVED lines=13> */
.L_x_314:
[----:B------:R-:W-:Y:S05]  /*18540*/  BSYNC B1 ;  /* 0x0000000000017941 */ /* 0x000fea0003800000 */
.L_x_313:
        /* <DEDUP_REMOVED lines=13> */
.L_x_316:
[----:B------:R-:W-:Y:S05]  /*18620*/  BSYNC B1 ;  /* 0x0000000000017941 */ /* 0x000fea0003800000 */
.L_x_315:
        /* <DEDUP_REMOVED lines=13> */
.L_x_318:
[----:B------:R-:W-:Y:S05]  /*18700*/  BSYNC B1 ;  /* 0x0000000000017941 */ /* 0x000fea0003800000 */
.L_x_317:
        /* <DEDUP_REMOVED lines=13> */
.L_x_320:
[----:B------:R-:W-:Y:S05]  /*187e0*/  BSYNC B1 ;  /* 0x0000000000017941 */ /* 0x000fea0003800000 */
.L_x_319:
        /* <DEDUP_REMOVED lines=13> */
.L_x_322:
[----:B------:R-:W-:Y:S05]  /*188c0*/  BSYNC B1 ;  /* 0x0000000000017941 */ /* 0x000fea0003800000 */
.L_x_321:
        /* <DEDUP_REMOVED lines=13> */
.L_x_324:
[----:B------:R-:W-:Y:S05]  /*189a0*/  BSYNC B1 ;  /* 0x0000000000017941 */ /* 0x000fea0003800000 */
.L_x_323:
        /* <DEDUP_REMOVED lines=13> */
.L_x_326:
[----:B------:R-:W-:Y:S05]  /*18a80*/  BSYNC B1 ;  /* 0x0000000000017941 */ /* 0x000fea0003800000 */
.L_x_325:
        /* <DEDUP_REMOVED lines=13> */
.L_x_328:
[----:B------:R-:W-:Y:S05]  /*18b60*/  BSYNC B1 ;  /* 0x0000000000017941 */ /* 0x000fea0003800000 */
.L_x_327:
        /* <DEDUP_REMOVED lines=13> */
.L_x_330:
[----:B------:R-:W-:Y:S05]  /*18c40*/  BSYNC B1 ;  /* 0x0000000000017941 */ /* 0x000fea0003800000 */
.L_x_329:
        /* <DEDUP_REMOVED lines=13> */
.L_x_332:
[----:B------:R-:W-:Y:S05]  /*18d20*/  BSYNC B1 ;  /* 0x0000000000017941 */ /* 0x000fea0003800000 */
.L_x_331:
        /* <DEDUP_REMOVED lines=13> */
.L_x_334:
[----:B------:R-:W-:Y:S05]  /*18e00*/  BSYNC B1 ;  /* 0x0000000000017941 */ /* 0x000fea0003800000 */
.L_x_333:
        /* <DEDUP_REMOVED lines=13> */
.L_x_336:
[----:B------:R-:W-:Y:S05]  /*18ee0*/  BSYNC B1 ;  /* 0x0000000000017941 */ /* 0x000fea0003800000 */
.L_x_335:
        /* <DEDUP_REMOVED lines=13> */
.L_x_338:
[----:B------:R-:W-:Y:S05]  /*18fc0*/  BSYNC B1 ;  /* 0x0000000000017941 */ /* 0x000fea0003800000 */
.L_x_337:
        /* <DEDUP_REMOVED lines=13> */
.L_x_340:
[----:B------:R-:W-:Y:S05]  /*190a0*/  BSYNC B1 ;  /* 0x0000000000017941 */ /* 0x000fea0003800000 */
.L_x_339:
        /* <DEDUP_REMOVED lines=13> */
.L_x_342:
[----:B------:R-:W-:Y:S05]  /*19180*/  BSYNC B1 ;  /* 0x0000000000017941 */ /* 0x000fea0003800000 */
.L_x_341:
        /* <DEDUP_REMOVED lines=13> */
.L_x_344:
[----:B------:R-:W-:Y:S05]  /*19260*/  BSYNC B1 ;  /* 0x0000000000017941 */ /* 0x000fea0003800000 */
.L_x_343:
        /* <DEDUP_REMOVED lines=13> */
.L_x_346:
[----:B------:R-:W-:Y:S05]  /*19340*/  BSYNC B1 ;  /* 0x0000000000017941 */ /* 0x000fea0003800000 */
.L_x_345:
        /* <DEDUP_REMOVED lines=13> */
.L_x_348:
[----:B------:R-:W-:Y:S05]  /*19420*/  BSYNC B1 ;  /* 0x0000000000017941 */ /* 0x000fea0003800000 */
.L_x_347:
        /* <DEDUP_REMOVED lines=13> */
.L_x_350:
[----:B------:R-:W-:Y:S05]  /*19500*/  BSYNC B1 ;  /* 0x0000000000017941 */ /* 0x000fea0003800000 */
.L_x_349:
        /* <DEDUP_REMOVED lines=13> */
.L_x_352:
[----:B------:R-:W-:Y:S05]  /*195e0*/  BSYNC B1 ;  /* 0x0000000000017941 */ /* 0x000fea0003800000 */
.L_x_351:
        /* <DEDUP_REMOVED lines=13> */
.L_x_354:
[----:B------:R-:W-:Y:S05]  /*196c0*/  BSYNC B1 ;  /* 0x0000000000017941 */ /* 0x000fea0003800000 */
.L_x_353:
        /* <DEDUP_REMOVED lines=13> */
.L_x_356:
[----:B------:R-:W-:Y:S05]  /*197a0*/  BSYNC B1 ;  /* 0x0000000000017941 */ /* 0x000fea0003800000 */
.L_x_355:
        /* <DEDUP_REMOVED lines=13> */
.L_x_358:
[----:B------:R-:W-:Y:S05]  /*19880*/  BSYNC B1 ;  /* 0x0000000000017941 */ /* 0x000fea0003800000 */
.L_x_357:
        /* <DEDUP_REMOVED lines=13> */
.L_x_360:
[----:B------:R-:W-:Y:S05]  /*19960*/  BSYNC B1 ;  /* 0x0000000000017941 */ /* 0x000fea0003800000 */
.L_x_359:
        /* <DEDUP_REMOVED lines=13> */
.L_x_362:
[----:B------:R-:W-:Y:S05]  /*19a40*/  BSYNC B1 ;  /* 0x0000000000017941 */ /* 0x000fea0003800000 */
.L_x_361:
        /* <DEDUP_REMOVED lines=13> */
.L_x_364:
[----:B------:R-:W-:Y:S05]  /*19b20*/  BSYNC B1 ;  /* 0x0000000000017941 */ /* 0x000fea0003800000 */
.L_x_363:
        /* <DEDUP_REMOVED lines=13> */
.L_x_366:
[----:B------:R-:W-:Y:S05]  /*19c00*/  BSYNC B1 ;  /* 0x0000000000017941 */ /* 0x000fea0003800000 */
.L_x_365:
        /* <DEDUP_REMOVED lines=13> */
.L_x_368:
[----:B------:R-:W-:Y:S05]  /*19ce0*/  BSYNC B1 ;  /* 0x0000000000017941 */ /* 0x000fea0003800000 */
.L_x_367:
        /* <DEDUP_REMOVED lines=13> */
.L_x_370:
[----:B------:R-:W-:Y:S05]  /*19dc0*/  BSYNC B1 ;  /* 0x0000000000017941 */ /* 0x000fea0003800000 */
.L_x_369:
        /* <DEDUP_REMOVED lines=13> */
.L_x_372:
[----:B------:R-:W-:Y:S05]  /*19ea0*/  BSYNC B1 ;  /* 0x0000000000017941 */ /* 0x000fea0003800000 */
.L_x_371:
        /* <DEDUP_REMOVED lines=13> */
.L_x_374:
[----:B------:R-:W-:Y:S05]  /*19f80*/  BSYNC B1 ;  /* 0x0000000000017941 */ /* 0x000fea0003800000 */
.L_x_373:
        /* <DEDUP_REMOVED lines=13> */
.L_x_376:
[----:B------:R-:W-:Y:S05]  /*1a060*/  BSYNC B1 ;  /* 0x0000000000017941 */ /* 0x000fea0003800000 */
.L_x_375:
        /* <DEDUP_REMOVED lines=13> */
.L_x_378:
[----:B------:R-:W-:Y:S05]  /*1a140*/  BSYNC B1 ;  /* 0x0000000000017941 */ /* 0x000fea0003800000 */
.L_x_377:
        /* <DEDUP_REMOVED lines=13> */
.L_x_380:
[----:B------:R-:W-:Y:S05]  /*1a220*/  BSYNC B1 ;  /* 0x0000000000017941 */ /* 0x000fea0003800000 */
.L_x_379:
        /* <DEDUP_REMOVED lines=13> */
.L_x_382:
[----:B------:R-:W-:Y:S05]  /*1a300*/  BSYNC B1 ;  /* 0x0000000000017941 */ /* 0x000fea0003800000 */
.L_x_381:
        /* <DEDUP_REMOVED lines=13> */
.L_x_384:
[----:B------:R-:W-:Y:S05]  /*1a3e0*/  BSYNC B1 ;  /* 0x0000000000017941 */ /* 0x000fea0003800000 */
.L_x_383:
        /* <DEDUP_REMOVED lines=13> */
.L_x_386:
[----:B------:R-:W-:Y:S05]  /*1a4c0*/  BSYNC B1 ;  /* 0x0000000000017941 */ /* 0x000fea0003800000 */
.L_x_385:
        /* <DEDUP_REMOVED lines=13> */
.L_x_388:
[----:B------:R-:W-:Y:S05]  /*1a5a0*/  BSYNC B1 ;  /* 0x0000000000017941 */ /* 0x000fea0003800000 */
.L_x_387:
        /* <DEDUP_REMOVED lines=13> */
.L_x_390:
[----:B------:R-:W-:Y:S05]  /*1a680*/  BSYNC B1 ;  /* 0x0000000000017941 */ /* 0x000fea0003800000 */
.L_x_389:
        /* <DEDUP_REMOVED lines=13> */
.L_x_392:
[----:B------:R-:W-:Y:S05]  /*1a760*/  BSYNC B1 ;  /* 0x0000000000017941 */ /* 0x000fea0003800000 */
.L_x_391:
        /* <DEDUP_REMOVED lines=13> */
.L_x_394:
[----:B------:R-:W-:Y:S05]  /*1a840*/  BSYNC B1 ;  /* 0x0000000000017941 */ /* 0x000fea0003800000 */
.L_x_393:
        /* <DEDUP_REMOVED lines=13> */
.L_x_396:
[----:B------:R-:W-:Y:S05]  /*1a920*/  BSYNC B1 ;  /* 0x0000000000017941 */ /* 0x000fea0003800000 */
.L_x_395:
        /* <DEDUP_REMOVED lines=13> */
.L_x_398:
[----:B------:R-:W-:Y:S05]  /*1aa00*/  BSYNC B1 ;  /* 0x0000000000017941 */ /* 0x000fea0003800000 */
.L_x_397:
        /* <DEDUP_REMOVED lines=13> */
.L_x_400:
[----:B------:R-:W-:Y:S05]  /*1aae0*/  BSYNC B1 ;  /* 0x0000000000017941 */ /* 0x000fea0003800000 */
.L_x_399:
        /* <DEDUP_REMOVED lines=13> */
.L_x_402:
[----:B------:R-:W-:Y:S05]  /*1abc0*/  BSYNC B1 ;  /* 0x0000000000017941 */ /* 0x000fea0003800000 */
.L_x_401:
        /* <DEDUP_REMOVED lines=13> */
.L_x_404:
[----:B------:R-:W-:Y:S05]  /*1aca0*/  BSYNC B1 ;  /* 0x0000000000017941 */ /* 0x000fea0003800000 */
.L_x_403:
        /* <DEDUP_REMOVED lines=13> */
.L_x_406:
[----:B------:R-:W-:Y:S05]  /*1ad80*/  BSYNC B1 ;  /* 0x0000000000017941 */ /* 0x000fea0003800000 */
.L_x_405:
        /* <DEDUP_REMOVED lines=13> */
.L_x_408:
[----:B------:R-:W-:Y:S05]  /*1ae60*/  BSYNC B1 ;  /* 0x0000000000017941 */ /* 0x000fea0003800000 */
.L_x_407:
        /* <DEDUP_REMOVED lines=13> */
.L_x_410:
[----:B------:R-:W-:Y:S05]  /*1af40*/  BSYNC B1 ;  /* 0x0000000000017941 */ /* 0x000fea0003800000 */
.L_x_409:
        /* <DEDUP_REMOVED lines=13> */
.L_x_412:
[----:B------:R-:W-:Y:S05]  /*1b020*/  BSYNC B1 ;  /* 0x0000000000017941 */ /* 0x000fea0003800000 */
.L_x_411:
        /* <DEDUP_REMOVED lines=13> */
.L_x_414:
[----:B------:R-:W-:Y:S05]  /*1b100*/  BSYNC B1 ;  /* 0x0000000000017941 */ /* 0x000fea0003800000 */
.L_x_413:
        /* <DEDUP_REMOVED lines=13> */
.L_x_416:
[----:B------:R-:W-:Y:S05]  /*1b1e0*/  BSYNC B1 ;  /* 0x0000000000017941 */ /* 0x000fea0003800000 */
.L_x_415:
        /* <DEDUP_REMOVED lines=13> */
.L_x_418:
[----:B------:R-:W-:Y:S05]  /*1b2c0*/  BSYNC B1 ;  /* 0x0000000000017941 */ /* 0x000fea0003800000 */
.L_x_417:
        /* <DEDUP_REMOVED lines=13> */
.L_x_420:
[----:B------:R-:W-:Y:S05]  /*1b3a0*/  BSYNC B1 ;  /* 0x0000000000017941 */ /* 0x000fea0003800000 */
.L_x_419:
        /* <DEDUP_REMOVED lines=13> */
.L_x_422:
[----:B------:R-:W-:Y:S05]  /*1b480*/  BSYNC B1 ;  /* 0x0000000000017941 */ /* 0x000fea0003800000 */
.L_x_421:
        /* <DEDUP_REMOVED lines=13> */
.L_x_424:
[----:B------:R-:W-:Y:S05]  /*1b560*/  BSYNC B1 ;  /* 0x0000000000017941 */ /* 0x000fea0003800000 */
.L_x_423:
        /* <DEDUP_REMOVED lines=13> */
.L_x_426:
[----:B------:R-:W-:Y:S05]  /*1b640*/  BSYNC B1 ;  /* 0x0000000000017941 */ /* 0x000fea0003800000 */
.L_x_425:
        /* <DEDUP_REMOVED lines=13> */
.L_x_428:
[----:B------:R-:W-:Y:S05]  /*1b720*/  BSYNC B1 ;  /* 0x0000000000017941 */ /* 0x000fea0003800000 */
.L_x_427:
        /* <DEDUP_REMOVED lines=13> */
.L_x_430:
[----:B------:R-:W-:Y:S05]  /*1b800*/  BSYNC B1 ;  /* 0x0000000000017941 */ /* 0x000fea0003800000 */
.L_x_429:
        /* <DEDUP_REMOVED lines=13> */
.L_x_432:
[----:B------:R-:W-:Y:S05]  /*1b8e0*/  BSYNC B1 ;  /* 0x0000000000017941 */ /* 0x000fea0003800000 */
.L_x_431:
        /* <DEDUP_REMOVED lines=13> */
.L_x_434:
[----:B------:R-:W-:Y:S05]  /*1b9c0*/  BSYNC B1 ;  /* 0x0000000000017941 */ /* 0x000fea0003800000 */
.L_x_433:
        /* <DEDUP_REMOVED lines=13> */
.L_x_436:
[----:B------:R-:W-:Y:S05]  /*1baa0*/  BSYNC B1 ;  /* 0x0000000000017941 */ /* 0x000fea0003800000 */
.L_x_435:
        /* <DEDUP_REMOVED lines=13> */
.L_x_438:
[----:B------:R-:W-:Y:S05]  /*1bb80*/  BSYNC B1 ;  /* 0x0000000000017941 */ /* 0x000fea0003800000 */
.L_x_437:
        /* <DEDUP_REMOVED lines=13> */
.L_x_440:
[----:B------:R-:W-:Y:S05]  /*1bc60*/  BSYNC B1 ;  /* 0x0000000000017941 */ /* 0x000fea0003800000 */
.L_x_439:
        /* <DEDUP_REMOVED lines=13> */
.L_x_442:
[----:B------:R-:W-:Y:S05]  /*1bd40*/  BSYNC B1 ;  /* 0x0000000000017941 */ /* 0x000fea0003800000 */
.L_x_441:
        /* <DEDUP_REMOVED lines=13> */
.L_x_444:
[----:B------:R-:W-:Y:S05]  /*1be20*/  BSYNC B1 ;  /* 0x0000000000017941 */ /* 0x000fea0003800000 */
.L_x_443:
        /* <DEDUP_REMOVED lines=13> */
.L_x_446:
[----:B------:R-:W-:Y:S05]  /*1bf00*/  BSYNC B1 ;  /* 0x0000000000017941 */ /* 0x000fea0003800000 */
.L_x_445:
        /* <DEDUP_REMOVED lines=13> */
.L_x_448:
[----:B------:R-:W-:Y:S05]  /*1bfe0*/  BSYNC B1 ;  /* 0x0000000000017941 */ /* 0x000fea0003800000 */
.L_x_447:
        /* <DEDUP_REMOVED lines=13> */
.L_x_450:
[----:B------:R-:W-:Y:S05]  /*1c0c0*/  BSYNC B1 ;  /* 0x0000000000017941 */ /* 0x000fea0003800000 */
.L_x_449:
        /* <DEDUP_REMOVED lines=13> */
.L_x_452:
[----:B------:R-:W-:Y:S05]  /*1c1a0*/  BSYNC B1 ;  /* 0x0000000000017941 */ /* 0x000fea0003800000 */
.L_x_451:
        /* <DEDUP_REMOVED lines=13> */
.L_x_454:
[----:B------:R-:W-:Y:S05]  /*1c280*/  BSYNC B1 ;  /* 0x0000000000017941 */ /* 0x000fea0003800000 */
.L_x_453:
        /* <DEDUP_REMOVED lines=13> */
.L_x_456:
[----:B------:R-:W-:Y:S05]  /*1c360*/  BSYNC B1 ;  /* 0x0000000000017941 */ /* 0x000fea0003800000 */
.L_x_455:
        /* <DEDUP_REMOVED lines=13> */
.L_x_458:
[----:B------:R-:W-:Y:S05]  /*1c440*/  BSYNC B1 ;  /* 0x0000000000017941 */ /* 0x000fea0003800000 */
.L_x_457:
        /* <DEDUP_REMOVED lines=13> */
.L_x_460:
[----:B------:R-:W-:Y:S05]  /*1c520*/  BSYNC B1 ;  /* 0x0000000000017941 */ /* 0x000fea0003800000 */
.L_x_459:
        /* <DEDUP_REMOVED lines=13> */
.L_x_462:
[----:B------:R-:W-:Y:S05]  /*1c600*/  BSYNC B1 ;  /* 0x0000000000017941 */ /* 0x000fea0003800000 */
.L_x_461:
        /* <DEDUP_REMOVED lines=13> */
.L_x_464:
[----:B------:R-:W-:Y:S05]  /*1c6e0*/  BSYNC B1 ;  /* 0x0000000000017941 */ /* 0x000fea0003800000 */
.L_x_463:
        /* <DEDUP_REMOVED lines=13> */
.L_x_466:
[----:B------:R-:W-:Y:S05]  /*1c7c0*/  BSYNC B1 ;  /* 0x0000000000017941 */ /* 0x000fea0003800000 */
.L_x_465:
        /* <DEDUP_REMOVED lines=13> */
.L_x_468:
[----:B------:R-:W-:Y:S05]  /*1c8a0*/  BSYNC B1 ;  /* 0x0000000000017941 */ /* 0x000fea0003800000 */
.L_x_467:
        /* <DEDUP_REMOVED lines=13> */
.L_x_470:
[----:B------:R-:W-:Y:S05]  /*1c980*/  BSYNC B1 ;  /* 0x0000000000017941 */ /* 0x000fea0003800000 */
.L_x_469:
        /* <DEDUP_REMOVED lines=13> */
.L_x_472:
[----:B------:R-:W-:Y:S05]  /*1ca60*/  BSYNC B1 ;  /* 0x0000000000017941 */ /* 0x000fea0003800000 */
.L_x_471:
        /* <DEDUP_REMOVED lines=13> */
.L_x_474:
[----:B------:R-:W-:Y:S05]  /*1cb40*/  BSYNC B1 ;  /* 0x0000000000017941 */ /* 0x000fea0003800000 */
.L_x_473:
        /* <DEDUP_REMOVED lines=13> */
.L_x_476:
[----:B------:R-:W-:Y:S05]  /*1cc20*/  BSYNC B1 ;  /* 0x0000000000017941 */ /* 0x000fea0003800000 */
.L_x_475:
        /* <DEDUP_REMOVED lines=13> */
.L_x_478:
[----:B------:R-:W-:Y:S05]  /*1cd00*/  BSYNC B1 ;  /* 0x0000000000017941 */ /* 0x000fea0003800000 */
.L_x_477:
        /* <DEDUP_REMOVED lines=13> */
.L_x_480:
[----:B------:R-:W-:Y:S05]  /*1cde0*/  BSYNC B1 ;  /* 0x0000000000017941 */ /* 0x000fea0003800000 */
.L_x_479:
        /* <DEDUP_REMOVED lines=13> */
.L_x_482:
[----:B------:R-:W-:Y:S05]  /*1cec0*/  BSYNC B1 ;  /* 0x0000000000017941 */ /* 0x000fea0003800000 */
.L_x_481:
        /* <DEDUP_REMOVED lines=13> */
.L_x_484:
[----:B------:R-:W-:Y:S05]  /*1cfa0*/  BSYNC B1 ;  /* 0x0000000000017941 */ /* 0x000fea0003800000 */
.L_x_483:
        /* <DEDUP_REMOVED lines=13> */
.L_x_486:
[----:B------:R-:W-:Y:S05]  /*1d080*/  BSYNC B1 ;  /* 0x0000000000017941 */ /* 0x000fea0003800000 */
.L_x_485:
        /* <DEDUP_REMOVED lines=13> */
.L_x_488:
[----:B------:R-:W-:Y:S05]  /*1d160*/  BSYNC B1 ;  /* 0x0000000000017941 */ /* 0x000fea0003800000 */
.L_x_487:
        /* <DEDUP_REMOVED lines=13> */
.L_x_490:
[----:B------:R-:W-:Y:S05]  /*1d240*/  BSYNC B1 ;  /* 0x0000000000017941 */ /* 0x000fea0003800000 */
.L_x_489:
        /* <DEDUP_REMOVED lines=13> */
.L_x_492:
[----:B------:R-:W-:Y:S05]  /*1d320*/  BSYNC B1 ;  /* 0x0000000000017941 */ /* 0x000fea0003800000 */
.L_x_491:
        /* <DEDUP_REMOVED lines=13> */
.L_x_494:
[----:B------:R-:W-:Y:S05]  /*1d400*/  BSYNC B1 ;  /* 0x0000000000017941 */ /* 0x000fea0003800000 */
.L_x_493:
        /* <DEDUP_REMOVED lines=13> */
.L_x_496:
[----:B------:R-:W-:Y:S05]  /*1d4e0*/  BSYNC B1 ;  /* 0x0000000000017941 */ /* 0x000fea0003800000 */
.L_x_495:
        /* <DEDUP_REMOVED lines=13> */
.L_x_498:
[----:B------:R-:W-:Y:S05]  /*1d5c0*/  BSYNC B1 ;  /* 0x0000000000017941 */ /* 0x000fea0003800000 */
.L_x_497:
        /* <DEDUP_REMOVED lines=13> */
.L_x_500:
[----:B------:R-:W-:Y:S05]  /*1d6a0*/  BSYNC B1 ;  /* 0x0000000000017941 */ /* 0x000fea0003800000 */
.L_x_499:
        /* <DEDUP_REMOVED lines=13> */
.L_x_502:
[----:B------:R-:W-:Y:S05]  /*1d780*/  BSYNC B1 ;  /* 0x0000000000017941 */ /* 0x000fea0003800000 */
.L_x_501:
        /* <DEDUP_REMOVED lines=13> */
.L_x_504:
[----:B------:R-:W-:Y:S05]  /*1d860*/  BSYNC B1 ;  /* 0x0000000000017941 */ /* 0x000fea0003800000 */
.L_x_503:
        /* <DEDUP_REMOVED lines=13> */
.L_x_506:
[----:B------:R-:W-:Y:S05]  /*1d940*/  BSYNC B1 ;  /* 0x0000000000017941 */ /* 0x000fea0003800000 */
.L_x_505:
        /* <DEDUP_REMOVED lines=13> */
.L_x_508:
[----:B------:R-:W-:Y:S05]  /*1da20*/  BSYNC B1 ;  /* 0x0000000000017941 */ /* 0x000fea0003800000 */
.L_x_507:
        /* <DEDUP_REMOVED lines=13> */
.L_x_510:
[----:B------:R-:W-:Y:S05]  /*1db00*/  BSYNC B1 ;  /* 0x0000000000017941 */ /* 0x000fea0003800000 */
.L_x_509:
        /* <DEDUP_REMOVED lines=13> */
.L_x_512:
[----:B------:R-:W-:Y:S05]  /*1dbe0*/  BSYNC B1 ;  /* 0x0000000000017941 */ /* 0x000fea0003800000 */
.L_x_511:
        /* <DEDUP_REMOVED lines=13> */
.L_x_514:
[----:B------:R-:W-:Y:S05]  /*1dcc0*/  BSYNC B1 ;  /* 0x0000000000017941 */ /* 0x000fea0003800000 */
.L_x_513:
        /* <DEDUP_REMOVED lines=13> */
.L_x_516:
[----:B------:R-:W-:Y:S05]  /*1dda0*/  BSYNC B1 ;  /* 0x0000000000017941 */ /* 0x000fea0003800000 */
.L_x_515:
        /* <DEDUP_REMOVED lines=13> */
.L_x_518:
[----:B------:R-:W-:Y:S05]  /*1de80*/  BSYNC B1 ;  /* 0x0000000000017941 */ /* 0x000fea0003800000 */
.L_x_517:
        /* <DEDUP_REMOVED lines=13> */
.L_x_520:
[----:B------:R-:W-:Y:S05]  /*1df60*/  BSYNC B1 ;  /* 0x0000000000017941 */ /* 0x000fea0003800000 */
.L_x_519:
        /* <DEDUP_REMOVED lines=13> */
.L_x_522:
[----:B------:R-:W-:Y:S05]  /*1e040*/  BSYNC B1 ;  /* 0x0000000000017941 */ /* 0x000fea0003800000 */
.L_x_521:
        /* <DEDUP_REMOVED lines=13> */
.L_x_524:
[----:B------:R-:W-:Y:S05]  /*1e120*/  BSYNC B1 ;  /* 0x0000000000017941 */ /* 0x000fea0003800000 */
.L_x_523:
        /* <DEDUP_REMOVED lines=13> */
.L_x_526:
[----:B------:R-:W-:Y:S05]  /*1e200*/  BSYNC B1 ;  /* 0x0000000000017941 */ /* 0x000fea0003800000 */
.L_x_525:
        /* <DEDUP_REMOVED lines=13> */
.L_x_528:
[----:B------:R-:W-:Y:S05]  /*1e2e0*/  BSYNC B1 ;  /* 0x0000000000017941 */ /* 0x000fea0003800000 */
.L_x_527:
        /* <DEDUP_REMOVED lines=13> */
.L_x_530:
[----:B------:R-:W-:Y:S05]  /*1e3c0*/  BSYNC B1 ;  /* 0x0000000000017941 */ /* 0x000fea0003800000 */
.L_x_529:
        /* <DEDUP_REMOVED lines=13> */
.L_x_532:
[----:B------:R-:W-:Y:S05]  /*1e4a0*/  BSYNC B1 ;  /* 0x0000000000017941 */ /* 0x000fea0003800000 */
.L_x_531:
        /* <DEDUP_REMOVED lines=13> */
.L_x_534:
[----:B------:R-:W-:Y:S05]  /*1e580*/  BSYNC B1 ;  /* 0x0000000000017941 */ /* 0x000fea0003800000 */
.L_x_533:
        /* <DEDUP_REMOVED lines=13> */
.L_x_536:
[----:B------:R-:W-:Y:S05]  /*1e660*/  BSYNC B1 ;  /* 0x0000000000017941 */ /* 0x000fea0003800000 */
.L_x_535:
        /* <DEDUP_REMOVED lines=13> */
.L_x_538:
[----:B------:R-:W-:Y:S05]  /*1e740*/  BSYNC B1 ;  /* 0x0000000000017941 */ /* 0x000fea0003800000 */
.L_x_537:
        /* <DEDUP_REMOVED lines=13> */
.L_x_540:
[----:B------:R-:W-:Y:S05]  /*1e820*/  BSYNC B1 ;  /* 0x0000000000017941 */ /* 0x000fea0003800000 */
.L_x_539:
        /* <DEDUP_REMOVED lines=13> */
.L_x_542:
[----:B------:R-:W-:Y:S05]  /*1e900*/  BSYNC B1 ;  /* 0x0000000000017941 */ /* 0x000fea0003800000 */
.L_x_541:
        /* <DEDUP_REMOVED lines=13> */
.L_x_544:
[----:B------:R-:W-:Y:S05]  /*1e9e0*/  BSYNC B1 ;  /* 0x0000000000017941 */ /* 0x000fea0003800000 */
.L_x_543:
        /* <DEDUP_REMOVED lines=13> */
.L_x_546:
[----:B------:R-:W-:Y:S05]  /*1eac0*/  BSYNC B1 ;  /* 0x0000000000017941 */ /* 0x000fea0003800000 */
.L_x_545:
[----:B--234-:R-:W2:Y:S01]  /*1ead0*/  LDL.LU R3, [R1+0x448] ;  /* 0x0004480001037983 */ /* 0x01cea20000300800 */
[----:B-----5:R-:W-:Y:S01]  /*1eae0*/  LOP3.LUT R6, R6, 0xff, RZ, 0xc0, !PT ;  /* 0x000000ff06067812 */ /* 0x020fe200078ec0ff */
[----:B------:R-:W-:Y:S01]  /*1eaf0*/  BSSY B1, `(.L_x_547) ;  /* 0x000000b000017945 */ /* 0x000fe20003800000 */
[----:B------:R-:W-:Y:S02]  /*1eb00*/  ISETP.LT.OR P2, PT, R0, 0xf9, !P1 ;  /* 0x000000f90000780c */ /* 0x000fe40004f41670 */
[----:B------:R-:W-:Y:S02]  /*1eb10*/  F2FP.F16.E4M3.UNPACK_B R6, R6 ;  /* 0x00000006ff06723e */ /* 0x000fe400020006ff */
[----:B------:R-:W-:-:S03]  /*1eb20*/  PRMT R2, RZ, 0x7610, R2 ;  /* 0x00007610ff027816 */ /* 0x000fc60000000002 */
[----:B------:R-:W-:-:S05]  /*1eb30*/  HADD2.F32 R6, -RZ, R6.H0_H0 ;  /* 0x20000006ff067230 */ /* 0x000fca0000004100 */
[----:B------:R-:W-:-:S04]  /*1eb40*/  FMUL R6, R6, UR21 ;  /* 0x0000001506067c20 */ /* 0x000fc80008400000 */
[----:B--2---:R-:W-:-:S05]  /*1eb50*/  FFMA R6, R3, UR20, R6 ;  /* 0x0000001403067c23 */ /* 0x004fca0008000006 */
[----:B------:R-:W-:-:S05]  /*1eb60*/  F2FP.SATFINITE.E4M3.F32.PACK_AB_MERGE_C R3, RZ, R6, RZ ;  /* 0x00000006ff03723e */ /* 0x000fca00048070ff */
[----:B------:R2:W-:Y:S01]  /*1eb70*/  @!P0 STG.E.U8 desc[UR14][R30.64+0xf9], R3 ;  /* 0x0000f9031e008986 */ /* 0x0005e2000c10110e */
[----:B------:R-:W-:Y:S05]  /*1eb80*/  @P2 BRA `(.L_x_548) ;  /* 0x0000000000042947 */ /* 0x000fea0003800000 */
[----:B------:R3:W5:Y:S02]  /*1eb90*/  LDG.E.U8 R2, desc[UR14][R4.64+0xf8] ;  /* 0x0000f80e04027981 */ /* 0x000764000c1e1100 */
.L_x_548:
[----:B------:R-:W-:Y:S05]  /*1eba0*/  BSYNC B1 ;  /* 0x0000000000017941 */ /* 0x000fea0003800000 */
.L_x_547:
[----:B--2---:R-:W2:Y:S01]  /*1ebb0*/  LDL.LU R3, [R1+0x44c] ;  /* 0x00044c0001037983 */ /* 0x004ea20000300800 */
        /* <DEDUP_REMOVED lines=12> */
.L_x_550:
[----:B------:R-:W-:Y:S05]  /*1ec80*/  BSYNC B1 ;  /* 0x0000000000017941 */ /* 0x000fea0003800000 */
.L_x_549:
[----:B------:R-:W-:Y:S05]  /*1ec90*/  @P1 BRA `(.L_x_551) ;  /* 0x0000004800881947 */ /* 0x000fea0003800000 */
[----:B------:R-:W2:Y:S01]  /*1eca0*/  LDL.LU R2, [R1+0x450] ;  /* 0x0004500001027983 */ /* 0x000ea20000300800 */
[----:B-----5:R-:W-:-:S04]  /*1ecb0*/  LOP3.LUT R0, R0, 0xff, RZ, 0xc0, !PT ;  /* 0x000000ff00007812 */ /* 0x020fc800078ec0ff */
[----:B------:R-:W-:-:S05]  /*1ecc0*/  F2FP.F16.E4M3.UNPACK_B R0, R0 ;  /* 0x00000000ff00723e */ /* 0x000fca00020006ff */
[----:B------:R-:W-:-:S05]  /*1ecd0*/  HADD2.F32 R0, -RZ, R0.H0_H0 ;  /* 0x20000000ff007230 */ /* 0x000fca0000004100 */
[----:B------:R-:W-:-:S04]  /*1ece0*/  FMUL R0, R0, UR21 ;  /* 0x0000001500007c20 */ /* 0x000fc80008400000 */
[----:B--2---:R-:W-:-:S05]  /*1ecf0*/  FFMA R0, R2, UR20, R0 ;  /* 0x0000001402007c23 */ /* 0x004fca0008000000 */
[----:B------:R-:W-:-:S05]  /*1ed00*/  F2FP.SATFINITE.E4M3.F32.PACK_AB_MERGE_C R3, RZ, R0, RZ ;  /* 0x00000000ff03723e */ /* 0x000fca00048070ff */
[----:B------:R2:W-:Y:S01]  /*1ed10*/  STG.E.U8 desc[UR14][R28.64+0xf9], R3 ;  /* 0x0000f9031c007986 */ /* 0x0005e2000c10110e */
[----:B------:R-:W-:Y:S05]  /*1ed20*/  BRA `(.L_x_551) ;  /* 0x0000004800647947 */ /* 0x000fea0003800000 */
.L_x_38:
[----:B------:R-:W-:Y:S01]  /*1ed30*/  ISETP.GE.AND P3, PT, R34, 0x1, PT ;  /* 0x000000012200780c */ /* 0x000fe20003f66270 */
[----:B------:R-:W-:Y:S01]  /*1ed40*/  FMUL R3, R3, UR20 ;  /* 0x0000001403037c20 */ /* 0x000fe20008400000 */
[----:B------:R-:W2:Y:S02]  /*1ed50*/  LDL.LU R2, [R1+0x200] ;  /* 0x0002000001027983 */ /* 0x000ea40000300800 */
[----:B------:R-:W-:Y:S02]  /*1ed60*/  ISETP.LT.OR P0, PT, R0, 0x1, !P3 ;  /* 0x000000010000780c */ /* 0x000fe40005f01670 */
[----:B------:R-:W-:Y:S01]  /*1ed70*/  F2FP.SATFINITE.E4M3.F32.PACK_AB_MERGE_C R3, RZ, R3, RZ ;  /* 0x00000003ff03723e */ /* 0x000fe200048070ff */
[----:B------:R-:W-:Y:S01]  /*1ed80*/  FMUL R4, R4, UR20 ;  /* 0x0000001404047c20 */ /* 0x000fe20008400000 */
[----:B------:R-:W-:Y:S01]  /*1ed90*/  ISETP.GE.AND P2, PT, R34, 0x9, PT ;  /* 0x000000092200780c */ /* 0x000fe20003f46270 */
[----:B------:R-:W-:Y:S01]  /*1eda0*/  FMUL R5, R5, UR20 ;  /* 0x0000001405057c20 */ /* 0x000fe20008400000 */
[----:B------:R-:W-:Y:S01]  /*1edb0*/  ISETP.LT.OR P1, PT, R0, 0x9, !P3 ;  /* 0x000000090000780c */ /* 0x000fe20005f21670 */
[----:B------:R-:W-:Y:S01]  /*1edc0*/  FMUL R6, R6, UR20 ;  /* 0x0000001406067c20 */ /* 0x000fe20008400000 */
[----:B------:R-:W-:Y:S01]  /*1edd0*/  FMUL R7, R7, UR20 ;  /* 0x0000001407077c20 */ /* 0x000fe20008400000 */
[----:B------:R-:W-:Y:S01]  /*1ede0*/  ISETP.LT.OR P5, PT, R0, 0xa, !P3 ;  /* 0x0000000a0000780c */ /* 0x000fe20005fa1670 */
[----:B------:R-:W-:Y:S01]  /*1edf0*/  FMUL R8, R8, UR20 ;  /* 0x0000001408087c20 */ /* 0x000fe20008400000 */
[----:B------:R-:W-:Y:S01]  /*1ee00*/  FMUL R9, R9, UR20 ;  /* 0x0000001409097c20 */ /* 0x000fe20008400000 */
[----:B------:R-:W-:Y:S01]  /*1ee10*/  FMUL R10, R10, UR20 ;  /* 0x000000140a0a7c20 */ /* 0x000fe20008400000 */
[----:B------:R0:W-:Y:S01]  /*1ee20*/  @!P0 STG.E.U8 desc[UR14][R24.64], R3 ;  /* 0x0000000318008986 */ /* 0x0001e2000c10110e */
[----:B------:R-:W-:-:S02]  /*1ee30*/  ISETP.LT.OR P0, PT, R0, 0x2, !P3 ;  /* 0x000000020000780c */ /* 0x000fc40005f01670 */
[----:B------:R-:W-:Y:S01]  /*1ee40*/  F2FP.SATFINITE.E4M3.F32.PACK_AB_MERGE_C R4, RZ, R4, RZ ;  /* 0x00000004ff04723e */ /* 0x000fe200048070ff */
[----:B------:R-:W-:Y:S01]  /*1ee50*/  FMUL R11, R11, UR20 ;  /* 0x000000140b0b7c20 */ /* 0x000fe20008400000 */
[----:B------:R-:W-:Y:S01]  /*1ee60*/  F2FP.SATFINITE.E4M3.F32.PACK_AB_MERGE_C R5, RZ, R5, RZ ;  /* 0x00000005ff05723e */ /* 0x000fe200048070ff */
[----:B------:R-:W-:Y:S01]  /*1ee70*/  FMUL R12, R12, UR20 ;  /* 0x000000140c0c7c20 */ /* 0x000fe20008400000 */
[----:B------:R-:W-:Y:S01]  /*1ee80*/  FMUL R13, R13, UR20 ;  /* 0x000000140d0d7c20 */ /* 0x000fe20008400000 */
[----:B------:R-:W-:Y:S01]  /*1ee90*/  FMUL R14, R14, UR20 ;  /* 0x000000140e0e7c20 */ /* 0x000fe20008400000 */
[----:B------:R-:W-:Y:S01]  /*1eea0*/  FMUL R15, R15, UR20 ;  /* 0x000000140f0f7c20 */ /* 0x000fe20008400000 */
[----:B------:R-:W-:Y:S01]  /*1eeb0*/  FMUL R16, R16, UR20 ;  /* 0x0000001410107c20 */ /* 0x000fe20008400000 */
[----:B------:R-:W-:Y:S01]  /*1eec0*/  FMUL R17, R17, UR20 ;  /* 0x0000001411117c20 */ /* 0x000fe20008400000 */
[----:B------:R-:W-:Y:S01]  /*1eed0*/  FMUL R18, R18, UR20 ;  /* 0x0000001412127c20 */ /* 0x000fe20008400000 */
[----:B------:R-:W-:Y:S01]  /*1eee0*/  FMUL R19, R19, UR20 ;  /* 0x0000001413137c20 */ /* 0x000fe20008400000 */
[----:B------:R-:W-:Y:S01]  /*1eef0*/  @!P0 STG.E.U8 desc[UR14][R24.64+0x1], R4 ;  /* 0x0000010418008986 */ /* 0x000fe2000c10110e */
[----:B------:R-:W-:-:S02]  /*1ef00*/  ISETP.LT.OR P0, PT, R0, 0x1, !P2 ;  /* 0x000000010000780c */ /* 0x000fc40005701670 */
[----:B------:R-:W-:Y:S01]  /*1ef10*/  F2FP.SATFINITE.E4M3.F32.PACK_AB_MERGE_C R6, RZ, R6, RZ ;  /* 0x00000006ff06723e */ /* 0x000fe200048070ff */
[----:B------:R-:W-:Y:S01]  /*1ef20*/  FMUL R20, R20, UR20 ;  /* 0x0000001414147c20 */ /* 0x000fe20008400000 */
[----:B------:R-:W-:Y:S01]  /*1ef30*/  FMUL R21, R21, UR20 ;  /* 0x0000001415157c20 */ /* 0x000fe20008400000 */
[----:B------:R-:W-:Y:S01]  /*1ef40*/  FMUL R22, R22, UR20 ;  /* 0x0000001416167c20 */ /* 0x000fe20008400000 */
[----:B------:R-:W3:Y:S07]  /*1ef50*/  LDL.LU R41, [R1+0x204] ;  /* 0x0002040001297983 */ /* 0x000eee0000300800 */
[----:B------:R4:W-:Y:S01]  /*1ef60*/  @!P0 STG.E.U8 desc[UR14][R26.64], R5 ;  /* 0x000000051a008986 */ /* 0x0009e2000c10110e */
[----:B------:R-:W-:-:S02]  /*1ef70*/  ISETP.LT.OR P0, PT, R0, 0x2, !P2 ;  /* 0x000000020000780c */ /* 0x000fc40005701670 */
[----:B------:R-:W-:Y:S01]  /*1ef80*/  F2FP.SATFINITE.E4M3.F32.PACK_AB_MERGE_C R7, RZ, R7, RZ ;  /* 0x00000007ff07723e */ /* 0x000fe200048070ff */
[----:B------:R-:W5:Y:S01]  /*1ef90*/  LDL.LU R39, [R1+0x208] ;  /* 0x0002080001277983 */ /* 0x000f620000300800 */
[----:B------:R-:W-:Y:S02]  /*1efa0*/  F2FP.SATFINITE.E4M3.F32.PACK_AB_MERGE_C R8, RZ, R8, RZ ;  /* 0x00000008ff08723e */ /* 0x000fe400048070ff */
[----:B------:R-:W-:Y:S01]  /*1efb0*/  F2FP.SATFINITE.E4M3.F32.PACK_AB_MERGE_C R9, RZ, R9, RZ ;  /* 0x00000009ff09723e */ /* 0x000fe200048070ff */
[----:B------:R-:W-:Y:S01]  /*1efc0*/  FMUL R23, R23, UR20 ;  /* 0x0000001417177c20 */ /* 0x000fe20008400000 */
[----:B------:R-:W-:Y:S01]  /*1efd0*/  F2FP.SATFINITE.E4M3.F32.PACK_AB_MERGE_C R10, RZ, R10, RZ ;  /* 0x0000000aff0a723e */ /* 0x000fe200048070ff */
[----:B------:R-:W-:Y:S01]  /*1efe0*/  FMUL R152, R152, UR20 ;  /* 0x0000001498987c20 */ /* 0x000fe20008400000 */
[----:B------:R-:W-:Y:S01]  /*1eff0*/  F2FP.SATFINITE.E4M3.F32.PACK_AB_MERGE_C R11, RZ, R11, RZ ;  /* 0x0000000bff0b723e */ /* 0x000fe200048070ff */
[----:B------:R-:W3:Y:S04]  /*1f000*/  LDL.LU R35, [R1+0x20c] ;  /* 0x00020c0001237983 */ /* 0x000ee80000300800 */
[----:B------:R-:W-:Y:S01]  /*1f010*/  @!P0 STG.E.U8 desc[UR14][R26.64+0x1], R6 ;  /* 0x000001061a008986 */ /* 0x000fe2000c10110e */
[----:B------:R-:W-:-:S03]  /*1f020*/  ISETP.LT.OR P0, PT, R0, 0x9, !P2 ;  /* 0x000000090000780c */ /* 0x000fc60005701670 */
[----:B------:R-:W-:Y:S01]  /*1f030*/  @!P1 STG.E.U8 desc[UR14][R24.64+0x8], R7 ;  /* 0x0000080718009986 */ /* 0x000fe2000c10110e */
[----:B------:R-:W-:-:S03]  /*1f040*/  ISETP.LT.OR P1, PT, R0, 0xa, !P2 ;  /* 0x0000000a0000780c */ /* 0x000fc60005721670 */
[----:B------:R-:W-:Y:S01]  /*1f050*/  @!P5 STG.E.U8 desc[UR14][R24.64+0x9], R8 ;  /* 0x000009081800d986 */ /* 0x000fe2000c10110e */
[C---:B------:R-:W-:Y:S02]  /*1f060*/  ISETP.LT.OR P5, PT, R0.reuse, 0x11, !P3 ;  /* 0x000000110000780c */ /* 0x040fe40005fa1670 */
[----:B------:R-:W-:Y:S01]  /*1f070*/  F2FP.SATFINITE.E4M3.F32.PACK_AB_MERGE_C R12, RZ, R12, RZ ;  /* 0x0000000cff0c723e */ /* 0x000fe200048070ff */
[----:B------:R-:W-:Y:S01]  /*1f080*/  FMUL R153, R153, UR20 ;  /* 0x0000001499997c20 */ /* 0x000fe20008400000 */
[----:B------:R-:W-:Y:S01]  /*1f090*/  F2FP.SATFINITE.E4M3.F32.PACK_AB_MERGE_C R13, RZ, R13, RZ ;  /* 0x0000000dff0d723e */ /* 0x000fe200048070ff */
[----:B------:R-:W-:Y:S01]  /*1f0a0*/  @!P0 STG.E.U8 desc[UR14][R26.64+0x8], R9 ;  /* 0x000008091a008986 */ /* 0x000fe2000c10110e */
[----:B------:R-:W-:-:S03]  /*1f0b0*/  ISETP.LT.OR P0, PT, R0, 0x12, !P3 ;  /* 0x000000120000780c */ /* 0x000fc60005f01670 */
[----:B------:R-:W-:Y:S01]  /*1f0c0*/  @!P1 STG.E.U8 desc[UR14][R26.64+0x9], R10 ;  /* 0x0000090a1a009986 */ /* 0x000fe2000c10110e */
[----:B------:R-:W-:-:S03]  /*1f0d0*/  ISETP.LT.OR P1, PT, R0, 0x11, !P2 ;  /* 0x000000110000780c */ /* 0x000fc60005721670 */
[----:B------:R-:W-:Y:S01]  /*1f0e0*/  @!P5 STG.E.U8 desc[UR14][R24.64+0x10], R11 ;  /* 0x0000100b1800d986 */ /* 0x000fe2000c10110e */
[C---:B------:R-:W-:Y:S02]  /*1f0f0*/  ISETP.LT.OR P5, PT, R0.reuse, 0x12, !P2 ;  /* 0x000000120000780c */ /* 0x040fe400057a1670 */
[----:B------:R-:W-:Y:S01]  /*1f100*/  F2FP.SATFINITE.E4M3.F32.PACK_AB_MERGE_C R14, RZ, R14, RZ ;  /* 0x0000000eff0e723e */ /* 0x000fe200048070ff */
[----:B------:R-:W5:Y:S04]  /*1f110*/  LDL.LU R33, [R1+0x210] ;  /* 0x0002100001217983 */ /* 0x000f680000300800 */
[----:B------:R-:W-:Y:S01]  /*1f120*/  @!P0 STG.E.U8 desc[UR14][R24.64+0x11], R12 ;  /* 0x0000110c18008986 */ /* 0x000fe2000c10110e */
[----:B------:R-:W-:-:S03]  /*1f130*/  ISETP.LT.OR P0, PT, R0, 0x19, !P3 ;  /* 0x000000190000780c */ /* 0x000fc60005f01670 */
[----:B------:R-:W-:Y:S01]  /*1f140*/  @!P1 STG.E.U8 desc[UR14][R26.64+0x10], R13 ;  /* 0x0000100d1a009986 */ /* 0x000fe2000c10110e */
[C---:B------:R-:W-:Y:S02]  /*1f150*/  ISETP.LT.OR P1, PT, R0.reuse, 0x1a, !P3 ;  /* 0x0000001a0000780c */ /* 0x040fe40005f21670 */
[----:B------:R-:W-:Y:S02]  /*1f160*/  F2FP.SATFINITE.E4M3.F32.PACK_AB_MERGE_C R15, RZ, R15, RZ ;  /* 0x0000000fff0f723e */ /* 0x000fe400048070ff */
[----:B------:R-:W-:Y:S01]  /*1f170*/  F2FP.SATFINITE.E4M3.F32.PACK_AB_MERGE_C R16, RZ, R16, RZ ;  /* 0x00000010ff10723e */ /* 0x000fe200048070ff */
[----:B------:R-:W-:Y:S01]  /*1f180*/  @!P5 STG.E.U8 desc[UR14][R26.64+0x11], R14 ;  /* 0x0000110e1a00d986 */ /* 0x000fe2000c10110e */
[----:B------:R-:W-:-:S03]  /*1f190*/  ISETP.LT.OR P5, PT, R0, 0x19, !P2 ;  /* 0x000000190000780c */ /* 0x000fc600057a1670 */
[----:B------:R-:W-:Y:S01]  /*1f1a0*/  @!P0 STG.E.U8 desc[UR14][R24.64+0x18], R15 ;  /* 0x0000180f18008986 */ /* 0x000fe2000c10110e */
[----:B------:R-:W-:-:S03]  /*1f1b0*/  ISETP.LT.OR P0, PT, R0, 0x1a, !P2 ;  /* 0x0000001a0000780c */ /* 0x000fc60005701670 */
[----:B------:R-:W-:Y:S01]  /*1f1c0*/  @!P1 STG.E.U8 desc[UR14][R24.64+0x19], R16 ;  /* 0x0000191018009986 */ /* 0x000fe2000c10110e */
[----:B------:R-:W-:Y:S02]  /*1f1d0*/  ISETP.LT.OR P1, PT, R0, 0x21, !P3 ;  /* 0x000000210000780c */ /* 0x000fe40005f21670 */
[----:B------:R-:W-:Y:S01]  /*1f1e0*/  F2FP.SATFINITE.E4M3.F32.PACK_AB_MERGE_C R17, RZ, R17, RZ ;  /* 0x00000011ff11723e */ /* 0x000fe200048070ff */
[----:B------:R-:W5:Y:S01]  /*1f1f0*/  LDL.LU R32, [R1+0x214] ;  /* 0x0002140001207983 */ /* 0x000f620000300800 */
[----:B------:R-:W-:Y:S01]  /*1f200*/  F2FP.SATFINITE.E4M3.F32.PACK_AB_MERGE_C R18, RZ, R18, RZ ;  /* 0x00000012ff12723e */ /* 0x000fe200048070ff */
[----:B------:R-:W-:Y:S01]  /*1f210*/  FMUL R154, R154, UR20 ;  /* 0x000000149a9a7c20 */ /* 0x000fe20008400000 */
[----:B------:R-:W-:Y:S01]  /*1f220*/  F2FP.SATFINITE.E4M3.F32.PACK_AB_MERGE_C R19, RZ, R19, RZ ;  /* 0x00000013ff13723e */ /* 0x000fe200048070ff */
[----:B------:R-:W-:Y:S01]  /*1f230*/  @!P5 STG.E.U8 desc[UR14][R26.64+0x18], R17 ;  /* 0x000018111a00d986 */ /* 0x000fe2000c10110e */
[----:B------:R-:W-:Y:S01]  /*1f240*/  ISETP.LT.OR P5, PT, R0, 0x22, !P3 ;  /* 0x000000220000780c */ /* 0x000fe20005fa1670 */
[----:B------:R-:W-:Y:S01]  /*1f250*/  FMUL R156, R156, UR20 ;  /* 0x000000149c9c7c20 */ /* 0x000fe20008400000 */
[----:B------:R-:W-:Y:S01]  /*1f260*/  F2FP.SATFINITE.E4M3.F32.PACK_AB_MERGE_C R20, RZ, R20, RZ ;  /* 0x00000014ff14723e */ /* 0x000fe200048070ff */
[----:B------:R-:W-:Y:S01]  /*1f270*/  @!P0 STG.E.U8 desc[UR14][R26.64+0x19], R18 ;  /* 0x000019121a008986 */ /* 0x000fe2000c10110e */
[C---:B------:R-:W-:Y:S01]  /*1f280*/  ISETP.LT.OR P0, PT, R0.reuse, 0x21, !P2 ;  /* 0x000000210000780c */ /* 0x040fe20005701670 */
[----:B------:R-:W-:Y:S01]  /*1f290*/  FMUL R155, R155, UR20 ;  /* 0x000000149b9b7c20 */ /* 0x000fe20008400000 */
[----:B------:R-:W-:Y:S01]  /*1f2a0*/  F2FP.SATFINITE.E4M3.F32.PACK_AB_MERGE_C R21, RZ, R21, RZ ;  /* 0x00000015ff15723e */ /* 0x000fe200048070ff */
[----:B------:R-:W-:Y:S01]  /*1f2b0*/  @!P1 STG.E.U8 desc[UR14][R24.64+0x20], R19 ;  /* 0x0000201318009986 */ /* 0x000fe2000c10110e */
[----:B------:R-:W-:Y:S01]  /*1f2c0*/  ISETP.LT.OR P1, PT, R0, 0x22, !P2 ;  /* 0x000000220000780c */ /* 0x000fe20005721670 */
[----:B------:R-:W-:Y:S01]  /*1f2d0*/  FMUL R157, R157, UR20 ;  /* 0x000000149d9d7c20 */ /* 0x000fe20008400000 */
        /* <DEDUP_REMOVED lines=20> */
[C---:B------:R-:W-:Y:S01]  /*1f420*/  ISETP.LT.OR P6, PT, R0.reuse, 0x32, !P2 ;  /* 0x000000320000780c */ /* 0x040fe200057c1670 */
        /* <DEDUP_REMOVED lines=45> */
[----:B0-----:R-:W-:Y:S01]  /*1f700*/  F2FP.SATFINITE.E4M3.F32.PACK_AB_MERGE_C R3, RZ, R168, RZ ;  /* 0x000000a8ff03723e */ /* 0x001fe200048070ff */
        /* <DEDUP_REMOVED lines=11> */
[----:B----4-:R-:W-:Y:S01]  /*1f7c0*/  F2FP.SATFINITE.E4M3.F32.PACK_AB_MERGE_C R5, RZ, R170, RZ ;  /* 0x000000aaff05723e */ /* 0x010fe200048070ff */
        /* <DEDUP_REMOVED lines=8> */
[----:B------:R0:W-:Y:S01]  /*1f850*/  @!P1 STG.E.U8 desc[UR14][R24.64+0x49], R3 ;  /* 0x0000490318009986 */ /* 0x0001e2000c10110e */
[C---:B------:R-:W-:Y:S01]  /*1f860*/  ISETP.LT.OR P1, PT, R0.reuse, 0x52, !P3 ;  /* 0x000000520000780c */ /* 0x040fe20005f21670 */
[----:B------:R-:W-:Y:S01]  /*1f870*/  FMUL R181, R181, UR20 ;  /* 0x00000014b5b57c20 */ /* 0x000fe20008400000 */
[----:B------:R-:W-:Y:S01]  /*1f880*/  F2FP.SATFINITE.E4M3.F32.PACK_AB_MERGE_C R175, RZ, R175, RZ ;  /* 0x000000afffaf723e */ /* 0x000fe200048070ff */
[----:B------:R4:W-:Y:S01]  /*1f890*/  @!P6 STG.E.U8 desc[UR14][R26.64+0x49], R5 ;  /* 0x000049051a00e986 */ /* 0x0009e2000c10110e */
        /* <DEDUP_REMOVED lines=8> */
[----:B0-----:R-:W-:Y:S01]  /*1f920*/  F2FP.SATFINITE.E4M3.F32.PACK_AB_MERGE_C R3, RZ, R172, RZ ;  /* 0x000000acff03723e */ /* 0x001fe200048070ff */
[----:B------:R-:W-:Y:S01]  /*1f930*/  FMUL R183, R183, UR20 ;  /* 0x00000014b7b77c20 */ /* 0x000fe20008400000 */
[C---:B------:R-:W-:Y:S01]  /*1f940*/  ISETP.LT.OR P0, PT, R0.reuse, 0x59, !P3 ;  /* 0x000000590000780c */ /* 0x040fe20005f01670 */
[----:B------:R-:W-:Y:S01]  /*1f950*/  FMUL R185, R185, UR20 ;  /* 0x00000014b9b97c20 */ /* 0x000fe20008400000 */
[----:B----4-:R-:W-:Y:S01]  /*1f960*/  F2FP.SATFINITE.E4M3.F32.PACK_AB_MERGE_C R5, RZ, R174, RZ ;  /* 0x000000aeff05723e */ /* 0x010fe200048070ff */
        /* <DEDUP_REMOVED lines=8> */
[----:B------:R4:W-:Y:S01]  /*1f9f0*/  @!P6 STG.E.U8 desc[UR14][R26.64+0x51], R5 ;  /* 0x000051051a00e986 */ /* 0x0009e2000c10110e */
[C---:B------:R-:W-:Y:S01]  /*1fa00*/  ISETP.LT.OR P6, PT, R0.reuse, 0x5a, !P2 ;  /* 0x0000005a0000780c */ /* 0x040fe200057c1670 */
[----:B------:R-:W-:Y:S01]  /*1fa10*/  FMUL R187, R187, UR20 ;  /* 0x00000014bbbb7c20 */ /* 0x000fe20008400000 */
[----:B------:R-:W-:Y:S01]  /*1fa20*/  F2FP.SATFINITE.E4M3.F32.PACK_AB_MERGE_C R185, RZ, R185, RZ ;  /* 0x000000b9ffb9723e */ /* 0x000fe200048070ff */
[----:B------:R-:W-:Y:S01]  /*1fa30*/  @!P0 STG.E.U8 desc[UR14][R24.64+0x58], R175 ;  /* 0x000058af18008986 */ /* 0x000fe2000c10110e */
[----:B0-----:R-:W-:Y:S01]  /*1fa40*/  F2FP.SATFINITE.E4M3.F32.PACK_AB_MERGE_C R3, RZ, R176, RZ ;  /* 0x000000b0ff03723e */ /* 0x001fe200048070ff */
[----:B------:R-:W-:Y:S01]  /*1fa50*/  FMUL R189, R189, UR20 ;  /* 0x00000014bdbd7c20 */ /* 0x000fe20008400000 */
[----:B------:R-:W-:Y:S01]  /*1fa60*/  ISETP.LT.OR P0, PT, R0, 0x61, !P3 ;  /* 0x000000610000780c */ /* 0x000fe20005f01670 */
[----:B------:R-:W-:Y:S01]  /*1fa70*/  FMUL R190, R190, UR20 ;  /* 0x00000014bebe7c20 */ /* 0x000fe20008400000 */
[----:B------:R-:W-:Y:S01]  /*1fa80*/  FMUL R192, R192, UR20 ;  /* 0x00000014c0c07c20 */ /* 0x000fe20008400000 */
[----:B------:R0:W-:Y:S01]  /*1fa90*/  @!P1 STG.E.U8 desc[UR14][R24.64+0x59], R3 ;  /* 0x0000590318009986 */ /* 0x0001e2000c10110e */
[C---:B------:R-:W-:Y:S01]  /*1faa0*/  ISETP.LT.OR P1, PT, R0.reuse, 0x62, !P3 ;  /* 0x000000620000780c */ /* 0x040fe20005f21670 */
[----:B------:R-:W-:Y:S01]  /*1fab0*/  FMUL R191, R191, UR20 ;  /* 0x00000014bfbf7c20 */ /* 0x000fe20008400000 */
[----:B----4-:R-:W-:Y:S01]  /*1fac0*/  F2FP.SATFINITE.E4M3.F32.PACK_AB_MERGE_C R5, RZ, R178, RZ ;  /* 0x000000b2ff05723e */ /* 0x010fe200048070ff */
[----:B------:R-:W-:Y:S01]  /*1fad0*/  @!P5 STG.E.U8 desc[UR14][R26.64+0x58], R177 ;  /* 0x000058b11a00d986 */ /* 0x000fe2000c10110e */
        /* <DEDUP_REMOVED lines=12> */
[----:B------:R-:W-:Y:S01]  /*1fba0*/  F2FP.SATFINITE.E4M3.F32.PACK_AB_MERGE_C R191, RZ, R191, RZ ;  /* 0x000000bfffbf723e */ /* 0x000fe200048070ff */
[----:B------:R0:W-:Y:S01]  /*1fbb0*/  @!P1 STG.E.U8 desc[UR14][R24.64+0x61], R3 ;  /* 0x0000610318009986 */ /* 0x0001e2000c10110e */
[C---:B------:R-:W-:Y:S01]  /*1fbc0*/  ISETP.LT.OR P1, PT, R0.reuse, 0x6a, !P3 ;  /* 0x0000006a0000780c */ /* 0x040fe20005f21670 */
[----:B------:R-:W-:Y:S01]  /*1fbd0*/  FMUL R197, R197, UR20 ;  /* 0x00000014c5c57c20 */ /* 0x000fe20008400000 */
[----:B----4-:R-:W-:Y:S01]  /*1fbe0*/  F2FP.SATFINITE.E4M3.F32.PACK_AB_MERGE_C R5, RZ, R182, RZ ;  /* 0x000000b6ff05723e */ /* 0x010fe200048070ff */
[----:B------:R-:W-:Y:S01]  /*1fbf0*/  @!P5 STG.E.U8 desc[UR14][R26.64+0x60], R181 ;  /* 0x000060b51a00d986 */ /* 0x000fe2000c10110e */
[----:B------:R-:W-:Y:S01]  /*1fc00*/  ISETP.LT.OR P5, PT, R0, 0x69, !P2 ;  /* 0x000000690000780c */ /* 0x000fe200057a1670 */
        /* <DEDUP_REMOVED lines=13> */
[----:B------:R-:W-:Y:S01]  /*1fce0*/  ISETP.LT.OR P1, PT, R0, 0x72, !P3 ;  /* 0x000000720000780c */ /* 0x000fe20005f21670 */
[----:B------:R-:W-:Y:S01]  /*1fcf0*/  FMUL R202, R202, UR20 ;  /* 0x00000014caca7c20 */ /* 0x000fe20008400000 */
[----:B----4-:R-:W-:Y:S01]  /*1fd00*/  F2FP.SATFINITE.E4M3.F32.PACK_AB_MERGE_C R5, RZ, R186, RZ ;  /* 0x000000baff05723e */ /* 0x010fe200048070ff */
        /* <DEDUP_REMOVED lines=111> */
[----:B--2---:R-:W-:Y:S01]  /*20400*/  FMUL R2, R2, UR20 ;  /* 0x0000001402027c20 */ /* 0x004fe20008400000 */
        /* <DEDUP_REMOVED lines=8> */
[----:B------:R-:W4:Y:S01]  /*20490*/  LDL.LU R38, [R1+0x218] ;  /* 0x0002180001267983 */ /* 0x000f220000300800 */
[----:B------:R-:W-:-:S03]  /*204a0*/  F2FP.SATFINITE.E4M3.F32.PACK_AB_MERGE_C R233, RZ, R233, RZ ;  /* 0x000000e9ffe9723e */ /* 0x000fc600048070ff */
[----:B------:R0:W-:Y:S01]  /*204b0*/  @!P1 STG.E.U8 desc[UR14][R24.64+0xa1], R3 ;  /* 0x0000a10318009986 */ /* 0x0001e2000c10110e */
[C---:B------:R-:W-:Y:S02]  /*204c0*/  ISETP.LT.OR P1, PT, R0.reuse, 0xaa, !P3 ;  /* 0x000000aa0000780c */ /* 0x040fe40005f21670 */
[----:B--2---:R-:W-:Y:S01]  /*204d0*/  F2FP.SATFINITE.E4M3.F32.PACK_AB_MERGE_C R5, RZ, R214, RZ ;  /* 0x000000d6ff05723e */ /* 0x004fe200048070ff */
[----:B------:R-:W-:Y:S01]  /*204e0*/  @!P5 STG.E.U8 desc[UR14][R26.64+0xa0], R213 ;  /* 0x0000a0d51a00d986 */ /* 0x000fe2000c10110e */
[----:B------:R-:W-:-:S03]  /*204f0*/  ISETP.LT.OR P5, PT, R0, 0xa9, !P2 ;  /* 0x000000a90000780c */ /* 0x000fc600057a1670 */
[----:B------:R2:W-:Y:S01]  /*20500*/  @!P6 STG.E.U8 desc[UR14][R26.64+0xa1], R5 ;  /* 0x0000a1051a00e986 */ /* 0x0005e2000c10110e */
[C---:B------:R-:W-:Y:S02]  /*20510*/  ISETP.LT.OR P6, PT, R0.reuse, 0xaa, !P2 ;  /* 0x000000aa0000780c */ /* 0x040fe400057c1670 */
[----:B0-----:R-:W-:Y:S01]  /*20520*/  F2FP.SATFINITE.E4M3.F32.PACK_AB_MERGE_C R3, RZ, R216, RZ ;  /* 0x000000d8ff03723e */ /* 0x001fe200048070ff */
[----:B------:R-:W-:Y:S01]  /*20530*/  @!P0 STG.E.U8 desc[UR14][R24.64+0xa8], R215 ;  /* 0x0000a8d718008986 */ /* 0x000fe2000c10110e */
[----:B------:R-:W-:-:S03]  /*20540*/  ISETP.LT.OR P0, PT, R0, 0xb1, !P3 ;  /* 0x000000b10000780c */ /* 0x000fc60005f01670 */
        /* <DEDUP_REMOVED lines=38> */
[----:B------:R-:W4:Y:S04]  /*207b0*/  LDL.LU R37, [R1+0x21c] ;  /* 0x00021c0001257983 */ /* 0x000f280000300800 */
[----:B------:R-:W-:Y:S01]  /*207c0*/  @!P1 STG.E.U8 desc[UR14][R24.64+0xc9], R3 ;  /* 0x0000c90318009986 */ /* 0x000fe2000c10110e */
[C---:B------:R-:W-:Y:S02]  /*207d0*/  ISETP.LT.OR P1, PT, R0.reuse, 0xd2, !P3 ;  /* 0x000000d20000780c */ /* 0x040fe40005f21670 */
[----:B--2---:R-:W-:Y:S01]  /*207e0*/  F2FP.SATFINITE.E4M3.F32.PACK_AB_MERGE_C R5, RZ, R234, RZ ;  /* 0x000000eaff05723e */ /* 0x004fe200048070ff */
[----:B------:R-:W2:Y:S01]  /*207f0*/  LDL.LU R36, [R1+0x220] ;  /* 0x0002200001247983 */ /* 0x000ea20000300800 */
[----:B------:R-:W-:Y:S01]  /*20800*/  F2FP.SATFINITE.E4M3.F32.PACK_AB_MERGE_C R7, RZ, R236, RZ ;  /* 0x000000ecff07723e */ /* 0x000fe200048070ff */
[----:B---3--:R-:W-:Y:S01]  /*20810*/  FMUL R4, R35, UR20 ;  /* 0x0000001423047c20 */ /* 0x008fe20008400000 */
[----:B------:R-:W-:Y:S01]  /*20820*/  F2FP.SATFINITE.E4M3.F32.PACK_AB_MERGE_C R9, RZ, R2, RZ ;  /* 0x00000002ff09723e */ /* 0x000fe200048070ff */
[----:B------:R-:W-:Y:S01]  /*20830*/  FMUL R2, R41, UR20 ;  /* 0x0000001429027c20 */ /* 0x000fe20008400000 */
[----:B------:R-:W3:Y:S04]  /*20840*/  LDL.LU R35, [R1+0x224] ;  /* 0x0002240001237983 */ /* 0x000ee80000300800 */
[----:B------:R-:W-:Y:S01]  /*20850*/  @!P0 STG.E.U8 desc[UR14][R24.64+0xc8], R231 ;  /* 0x0000c8e718008986 */ /* 0x000fe2000c10110e */
[----:B------:R-:W-:-:S03]  /*20860*/  ISETP.LT.OR P0, PT, R0, 0xd1, !P3 ;  /* 0x000000d10000780c */ /* 0x000fc60005f01670 */
[----:B------:R-:W-:Y:S01]  /*20870*/  @!P5 STG.E.U8 desc[UR14][R26.64+0xc8], R233 ;  /* 0x0000c8e91a00d986 */ /* 0x000fe2000c10110e */
[----:B------:R-:W-:-:S03]  /*20880*/  ISETP.LT.OR P5, PT, R0, 0xd1, !P2 ;  /* 0x000000d10000780c */ /* 0x000fc600057a1670 */
[----:B------:R5:W-:Y:S01]  /*20890*/  @!P6 STG.E.U8 desc[UR14][R26.64+0xc9], R5 ;  /* 0x0000c9051a00e986 */ /* 0x000be2000c10110e */
[----:B------:R-:W-:-:S03]  /*208a0*/  ISETP.LT.OR P6, PT, R0, 0xd2, !P2 ;  /* 0x000000d20000780c */ /* 0x000fc600057c1670 */
[----:B------:R0:W-:Y:S01]  /*208b0*/  @!P1 STG.E.U8 desc[UR14][R24.64+0xd1], R7 ;  /* 0x0000d10718009986 */ /* 0x0001e2000c10110e */
[----:B-----5:R-:W-:-:S03]  /*208c0*/  FMUL R5, R33, UR20 ;  /* 0x0000001421057c20 */ /* 0x020fc60008400000 */
[----:B------:R-:W5:Y:S01]  /*208d0*/  LDL.LU R33, [R1+0x228] ;  /* 0x0002280001217983 */ /* 0x000f620000300800 */
[----:B0-----:R-:W-:Y:S01]  /*208e0*/  F2FP.SATFINITE.E4M3.F32.PACK_AB_MERGE_C R7, RZ, R2, RZ ;  /* 0x00000002ff07723e */ /* 0x001fe200048070ff */
[----:B------:R-:W-:Y:S02]  /*208f0*/  FMUL R2, R32, UR20 ;  /* 0x0000001420027c20 */ /* 0x000fe40008400000 */
[----:B------:R-:W5:Y:S04]  /*20900*/  LDL.LU R41, [R1+0x22c] ;  /* 0x00022c0001297983 */ /* 0x000f680000300800 */
[----:B------:R-:W5:Y:S01]  /*20910*/  LDL.LU R32, [R1+0x230] ;  /* 0x0002300001207983 */ /* 0x000f620000300800 */
[----:B------:R-:W-:Y:S01]  /*20920*/  F2FP.SATFINITE.E4M3.F32.PACK_AB_MERGE_C R235, RZ, R235, RZ ;  /* 0x000000ebffeb723e */ /* 0x000fe200048070ff */
[----:B------:R-:W-:Y:S01]  /*20930*/  FMUL R3, R39, UR20 ;  /* 0x0000001427037c20 */ /* 0x000fe20008400000 */
[----:B------:R-:W-:Y:S01]  /*20940*/  F2FP.SATFINITE.E4M3.F32.PACK_AB_MERGE_C R237, RZ, R237, RZ ;  /* 0x000000edffed723e */ /* 0x000fe200048070ff */
[----:B------:R-:W5:Y:S04]  /*20950*/  LDL.LU R39, [R1+0x234] ;  /* 0x0002340001277983 */ /* 0x000f680000300800 */
[----:B------:R-:W-:Y:S01]  /*20960*/  @!P0 STG.E.U8 desc[UR14][R24.64+0xd0], R235 ;  /* 0x0000d0eb18008986 */ /* 0x000fe2000c10110e */
[----:B------:R-:W-:-:S02]  /*20970*/  ISETP.LT.OR P0, PT, R0, 0xd9, !P3 ;  /* 0x000000d90000780c */ /* 0x000fc40005f01670 */
[C---:B------:R-:W-:Y:S01]  /*20980*/  ISETP.LT.OR P1, PT, R0.reuse, 0xda, !P3 ;  /* 0x000000da0000780c */ /* 0x040fe20005f21670 */
[----:B------:R-:W-:Y:S01]  /*20990*/  @!P5 STG.E.U8 desc[UR14][R26.64+0xd0], R237 ;  /* 0x0000d0ed1a00d986 */ /* 0x000fe2000c10110e */
[----:B------:R-:W-:Y:S02]  /*209a0*/  ISETP.LT.OR P5, PT, R0, 0xd9, !P2 ;  /* 0x000000d90000780c */ /* 0x000fe400057a1670 */
[----:B------:R-:W-:Y:S01]  /*209b0*/  F2FP.SATFINITE.E4M3.F32.PACK_AB_MERGE_C R11, RZ, R3, RZ ;  /* 0x00000003ff0b723e */ /* 0x000fe200048070ff */
[----:B------:R0:W-:Y:S01]  /*209c0*/  @!P6 STG.E.U8 desc[UR14][R26.64+0xd1], R9 ;  /* 0x0000d1091a00e986 */ /* 0x0001e2000c10110e */
[----:B------:R-:W-:-:S05]  /*209d0*/  F2FP.SATFINITE.E4M3.F32.PACK_AB_MERGE_C R13, RZ, R4, RZ ;  /* 0x00000004ff0d723e */ /* 0x000fca00048070ff */
[----:B------:R1:W-:Y:S01]  /*209e0*/  @!P0 STG.E.U8 desc[UR14][R24.64+0xd8], R7 ;  /* 0x0000d80718008986 */ /* 0x0003e2000c10110e */
[----:B0-----:R-:W-:-:S03]  /*209f0*/  F2FP.SATFINITE.E4M3.F32.PACK_AB_MERGE_C R9, RZ, R5, RZ ;  /* 0x00000005ff09723e */ /* 0x001fc600048070ff */
[----:B------:R0:W-:Y:S01]  /*20a00*/  @!P1 STG.E.U8 desc[UR14][R24.64+0xd9], R11 ;  /* 0x0000d90b18009986 */ /* 0x0001e2000c10110e */
[----:B-1----:R-:W-:-:S03]  /*20a10*/  F2FP.SATFINITE.E4M3.F32.PACK_AB_MERGE_C R7, RZ, R2, RZ ;  /* 0x00000002ff07723e */ /* 0x002fc600048070ff */
[----:B------:R1:W-:Y:S01]  /*20a20*/  @!P5 STG.E.U8 desc[UR14][R26.64+0xd8], R13 ;  /* 0x0000d80d1a00d986 */ /* 0x0003e2000c10110e */
[----:B----4-:R-:W-:-:S03]  /*20a30*/  FMUL R3, R38, UR20 ;  /* 0x0000001426037c20 */ /* 0x010fc60008400000 */
[----:B------:R-:W4:Y:S02]  /*20a40*/  LDL.LU R38, [R1+0x238] ;  /* 0x0002380001267983 */ /* 0x000f240000300800 */
[----:B0-----:R-:W-:Y:S01]  /*20a50*/  F2FP.SATFINITE.E4M3.F32.PACK_AB_MERGE_C R11, RZ, R3, RZ ;  /* 0x00000003ff0b723e */ /* 0x001fe200048070ff */
[----:B------:R-:W-:Y:S02]  /*20a60*/  FMUL R4, R37, UR20 ;  /* 0x0000001425047c20 */ /* 0x000fe40008400000 */
[----:B------:R-:W4:Y:S01]  /*20a70*/  LDL.LU R37, [R1+0x23c] ;  /* 0x00023c0001257983 */ /* 0x000f220000300800 */
[----:B--2---:R-:W-:-:S03]  /*20a80*/  FMUL R5, R36, UR20 ;  /* 0x0000001424057c20 */ /* 0x004fc60008400000 */
[----:B------:R-:W2:Y:S01]  /*20a90*/  LDL.LU R36, [R1+0x240] ;  /* 0x0002400001247983 */ /* 0x000ea20000300800 */
[----:B---3--:R-:W-:-:S03]  /*20aa0*/  FMUL R2, R35, UR20 ;  /* 0x0000001423027c20 */ /* 0x008fc60008400000 */
[----:B------:R-:W3:Y:S01]  /*20ab0*/  LDL.LU R35, [R1+0x244] ;  /* 0x0002440001237983 */ /* 0x000ee20000300800 */
[----:B-1----:R-:W-:Y:S01]  /*20ac0*/  F2FP.SATFINITE.E4M3.F32.PACK_AB_MERGE_C R13, RZ, R4, RZ ;  /* 0x00000004ff0d723e */ /* 0x002fe200048070ff */
[----:B-----5:R-:W-:Y:S02]  /*20ad0*/  FMUL R3, R33, UR20 ;  /* 0x0000001421037c20 */ /* 0x020fe40008400000 */
[----:B------:R-:W5:Y:S01]  /*20ae0*/  LDL.LU R33, [R1+0x248] ;  /* 0x0002480001217983 */ /* 0x000f620000300800 */
[----:B------:R-:W-:-:S03]  /*20af0*/  FMUL R4, R32, UR20 ;  /* 0x0000001420047c20 */ /* 0x000fc60008400000 */
[----:B------:R-:W5:Y:S01]  /*20b00*/  LDL.LU R32, [R1+0x24c] ;  /* 0x00024c0001207983 */ /* 0x000f620000300800 */
[C---:B------:R-:W-:Y:S02]  /*20b10*/  ISETP.LT.OR P6, PT, R0.reuse, 0xda, !P2 ;  /* 0x000000da0000780c */ /* 0x040fe400057c1670 */
[C---:B------:R-:W-:Y:S02]  /*20b20*/  ISETP.LT.OR P5, PT, R0.reuse, 0xe1, !P3 ;  /* 0x000000e10000780c */ /* 0x040fe40005fa1670 */
[C---:B------:R-:W-:Y:S02]  /*20b30*/  ISETP.LT.OR P1, PT, R0.reuse, 0xe2, !P2 ;  /* 0x000000e20000780c */ /* 0x040fe40005721670 */
[----:B------:R-:W-:-:S07]  /*20b40*/  ISETP.LT.OR P0, PT, R0, 0xe1, !P2 ;  /* 0x000000e10000780c */ /* 0x000fce0005701670 */
[----:B------:R0:W-:Y:S01]  /*20b50*/  @!P6 STG.E.U8 desc[UR14][R26.64+0xd9], R9 ;  /* 0x0000d9091a00e986 */ /* 0x0001e2000c10110e */
[----:B------:R-:W-:Y:S02]  /*20b60*/  ISETP.LT.OR P6, PT, R0, 0xe2, !P3 ;  /* 0x000000e20000780c */ /* 0x000fe40005fc1670 */
[----:B------:R-:W-:Y:S01]  /*20b70*/  F2FP.SATFINITE.E4M3.F32.PACK_AB_MERGE_C R5, RZ, R5, RZ ;  /* 0x00000005ff05723e */ /* 0x000fe200048070ff */
[----:B------:R-:W-:Y:S01]  /*20b80*/  @!P5 STG.E.U8 desc[UR14][R24.64+0xe0], R7 ;  /* 0x0000e0071800d986 */ /* 0x000fe2000c10110e */
[----:B0-----:R-:W-:Y:S01]  /*20b90*/  F2FP.SATFINITE.E4M3.F32.PACK_AB_MERGE_C R9, RZ, R2, RZ ;  /* 0x00000002ff09723e */ /* 0x001fe200048070ff */
[----:B------:R-:W-:-:S08]  /*20ba0*/  FMUL R2, R41, UR20 ;  /* 0x0000001429027c20 */ /* 0x000fd00008400000 */
[----:B------:R-:W-:Y:S01]  /*20bb0*/  @!P6 STG.E.U8 desc[UR14][R24.64+0xe1], R11 ;  /* 0x0000e10b1800e986 */ /* 0x000fe2000c10110e */
[----:B------:R-:W-:-:S03]  /*20bc0*/  ISETP.LT.OR P6, PT, R0, 0xe9, !P3 ;  /* 0x000000e90000780c */ /* 0x000fc60005fc1670 */
[----:B------:R0:W-:Y:S04]  /*20bd0*/  @!P1 STG.E.U8 desc[UR14][R26.64+0xe1], R5 ;  /* 0x0000e1051a009986 */ /* 0x0001e8000c10110e */
[----:B------:R-:W5:Y:S01]  /*20be0*/  LDL.LU R41, [R1+0x250] ;  /* 0x0002500001297983 */ /* 0x000f620000300800 */
[----:B------:R-:W-:-:S03]  /*20bf0*/  ISETP.LT.OR P5, PT, R0, 0xea, !P2 ;  /* 0x000000ea0000780c */ /* 0x000fc600057a1670 */
[----:B------:R1:W-:Y:S01]  /*20c00*/  @!P0 STG.E.U8 desc[UR14][R26.64+0xe0], R13 ;  /* 0x0000e00d1a008986 */ /* 0x0003e2000c10110e */
[----:B0-----:R-:W-:Y:S01]  /*20c10*/  F2FP.SATFINITE.E4M3.F32.PACK_AB_MERGE_C R5, RZ, R2, RZ ;  /* 0x00000002ff05723e */ /* 0x001fe200048070ff */
[----:B------:R-:W-:Y:S02]  /*20c20*/  FMUL R2, R39, UR20 ;  /* 0x0000001427027c20 */ /* 0x000fe40008400000 */
[----:B------:R-:W5:Y:S01]  /*20c30*/  LDL.LU R39, [R1+0x254] ;  /* 0x0002540001277983 */ /* 0x000f620000300800 */
[----:B------:R-:W-:Y:S02]  /*20c40*/  ISETP.LT.OR P0, PT, R0, 0xea, !P3 ;  /* 0x000000ea0000780c */ /* 0x000fe40005f01670 */
[----:B------:R-:W-:Y:S02]  /*20c50*/  F2FP.SATFINITE.E4M3.F32.PACK_AB_MERGE_C R7, RZ, R3, RZ ;  /* 0x00000003ff07723e */ /* 0x000fe400048070ff */
[----:B------:R-:W-:Y:S02]  /*20c60*/  F2FP.SATFINITE.E4M3.F32.PACK_AB_MERGE_C R11, RZ, R4, RZ ;  /* 0x00000004ff0b723e */ /* 0x000fe400048070ff */
[----:B-1----:R-:W-:Y:S01]  /*20c70*/  F2FP.SATFINITE.E4M3.F32.PACK_AB_MERGE_C R13, RZ, R2, RZ ;  /* 0x00000002ff0d723e */ /* 0x002fe200048070ff */
[----:B------:R-:W-:Y:S06]  /*20c80*/  @!P6 STG.E.U8 desc[UR14][R24.64+0xe8], R9 ;  /* 0x0000e8091800e986 */ /* 0x000fec000c10110e */
[----:B------:R0:W-:Y:S04]  /*20c90*/  @!P0 STG.E.U8 desc[UR14][R24.64+0xe9], R7 ;  /* 0x0000e90718008986 */ /* 0x0001e8000c10110e */
[----:B------:R1:W-:Y:S01]  /*20ca0*/  @!P5 STG.E.U8 desc[UR14][R26.64+0xe9], R11 ;  /* 0x0000e90b1a00d986 */ /* 0x0003e2000c10110e */
[----:B----4-:R-:W-:-:S03]  /*20cb0*/  FMUL R3, R38, UR20 ;  /* 0x0000001426037c20 */ /* 0x010fc60008400000 */
[----:B------:R-:W4:Y:S02]  /*20cc0*/  LDL.LU R38, [R1+0x258] ;  /* 0x0002580001267983 */ /* 0x000f240000300800 */
[----:B0-----:R-:W-:Y:S01]  /*20cd0*/  F2FP.SATFINITE.E4M3.F32.PACK_AB_MERGE_C R7, RZ, R3, RZ ;  /* 0x00000003ff07723e */ /* 0x001fe200048070ff */
[----:B------:R-:W-:Y:S02]  /*20ce0*/  FMUL R4, R37, UR20 ;  /* 0x0000001425047c20 */ /* 0x000fe40008400000 */
[----:B------:R-:W4:Y:S01]  /*20cf0*/  LDL.LU R37, [R1+0x25c] ;  /* 0x00025c0001257983 */ /* 0x000f220000300800 */
[----:B--2---:R-:W-:-:S03]  /*20d00*/  FMUL R2, R36, UR20 ;  /* 0x0000001424027c20 */ /* 0x004fc60008400000 */
[----:B------:R-:W2:Y:S02]  /*20d10*/  LDL.LU R36, [R1+0x260] ;  /* 0x0002600001247983 */ /* 0x000ea40000300800 */
[----:B------:R-:W-:Y:S01]  /*20d20*/  F2FP.SATFINITE.E4M3.F32.PACK_AB_MERGE_C R9, RZ, R2, RZ ;  /* 0x00000002ff09723e */ /* 0x000fe200048070ff */
[----:B---3--:R-:W-:Y:S02]  /*20d30*/  FMUL R2, R35, UR20 ;  /* 0x0000001423027c20 */ /* 0x008fe40008400000 */
[----:B------:R-:W3:Y:S03]  /*20d40*/  LDL.LU R35, [R1+0x264] ;  /* 0x0002640001237983 */ /* 0x000ee60000300800 */
        /* <DEDUP_REMOVED lines=10> */
[----:B------:R-:W-:-:S03]  /*20df0*/  ISETP.LT.OR P1, PT, R0, 0xf1, !P2 ;  /* 0x000000f10000780c */ /* 0x000fc60005721670 */
[----:B------:R1:W-:Y:S01]  /*20e00*/  @!P6 STG.E.U8 desc[UR14][R24.64+0xf0], R13 ;  /* 0x0000f00d1800e986 */ /* 0x0003e2000c10110e */
[----:B------:R-:W-:-:S03]  /*20e10*/  ISETP.LT.OR P6, PT, R0, 0xf9, !P3 ;  /* 0x000000f90000780c */ /* 0x000fc60005fc1670 */
[----:B------:R1:W-:Y:S01]  /*20e20*/  @!P0 STG.E.U8 desc[UR14][R24.64+0xf1], R7 ;  /* 0x0000f10718008986 */ /* 0x0003e2000c10110e */
[----:B------:R-:W-:Y:S02]  /*20e30*/  ISETP.LT.OR P3, PT, R0, 0xfa, !P3 ;  /* 0x000000fa0000780c */ /* 0x000fe40005f61670 */
[----:B0-----:R-:W-:Y:S02]  /*20e40*/  F2FP.SATFINITE.E4M3.F32.PACK_AB_MERGE_C R5, RZ, R4, RZ ;  /* 0x00000004ff05723e */ /* 0x001fe400048070ff */
[----:B-1----:R-:W-:Y:S02]  /*20e50*/  F2FP.SATFINITE.E4M3.F32.PACK_AB_MERGE_C R13, RZ, R3, RZ ;  /* 0x00000003ff0d723e */ /* 0x002fe400048070ff */
[----:B------:R-:W-:Y:S01]  /*20e60*/  F2FP.SATFINITE.E4M3.F32.PACK_AB_MERGE_C R7, RZ, R2, RZ ;  /* 0x00000002ff07723e */ /* 0x000fe200048070ff */
[----:B------:R-:W-:Y:S02]  /*20e70*/  FMUL R2, R41, UR20 ;  /* 0x0000001429027c20 */ /* 0x000fe40008400000 */
[----:B------:R-:W5:Y:S04]  /*20e80*/  LDL.LU R41, [R1+0x270] ;  /* 0x0002700001297983 */ /* 0x000f680000300800 */
[----:B------:R0:W-:Y:S01]  /*20e90*/  @!P5 STG.E.U8 desc[UR14][R26.64+0xf1], R9 ;  /* 0x0000f1091a00d986 */ /* 0x0001e2000c10110e */
[----:B------:R-:W-:-:S03]  /*20ea0*/  FMUL R3, R39, UR20 ;  /* 0x0000001427037c20 */ /* 0x000fc60008400000 */
[----:B------:R-:W5:Y:S01]  /*20eb0*/  LDL.LU R39, [R1+0x274] ;  /* 0x0002740001277983 */ /* 0x000f620000300800 */
[----:B------:R-:W-:-:S03]  /*20ec0*/  ISETP.LT.OR P5, PT, R0, 0xf9, !P2 ;  /* 0x000000f90000780c */ /* 0x000fc600057a1670 */
[----:B------:R-:W-:Y:S01]  /*20ed0*/  @!P1 STG.E.U8 desc[UR14][R26.64+0xf0], R5 ;  /* 0x0000f0051a009986 */ /* 0x000fe2000c10110e */
[----:B0-----:R-:W-:-:S03]  /*20ee0*/  F2FP.SATFINITE.E4M3.F32.PACK_AB_MERGE_C R9, RZ, R2, RZ ;  /* 0x00000002ff09723e */ /* 0x001fc600048070ff */
[----:B------:R0:W-:Y:S04]  /*20ef0*/  @!P6 STG.E.U8 desc[UR14][R24.64+0xf8], R11 ;  /* 0x0000f80b1800e986 */ /* 0x0001e8000c10110e */
[----:B------:R1:W-:Y:S01]  /*20f00*/  @!P3 STG.E.U8 desc[UR14][R24.64+0xf9], R13 ;  /* 0x0000f90d1800b986 */ /* 0x0003e2000c10110e */
[----:B0-----:R-:W-:-:S03]  /*20f10*/  F2FP.SATFINITE.E4M3.F32.PACK_AB_MERGE_C R11, RZ, R3, RZ ;  /* 0x00000003ff0b723e */ /* 0x001fc600048070ff */
[----:B------:R0:W-:Y:S01]  /*20f20*/  @!P5 STG.E.U8 desc[UR14][R26.64+0xf8], R7 ;  /* 0x0000f8071a00d986 */ /* 0x0001e2000c10110e */
[----:B----4-:R-:W-:-:S03]  /*20f30*/  FMUL R4, R38, UR20 ;  /* 0x0000001426047c20 */ /* 0x010fc60008400000 */
[----:B------:R-:W4:Y:S02]  /*20f40*/  LDL.LU R38, [R1+0x278] ;  /* 0x0002780001267983 */ /* 0x000f240000300800 */
[----:B-1----:R-:W-:Y:S01]  /*20f50*/  F2FP.SATFINITE.E4M3.F32.PACK_AB_MERGE_C R13, RZ, R4, RZ ;  /* 0x00000004ff0d723e */ /* 0x002fe200048070ff */
[----:B------:R-:W-:Y:S02]  /*20f60*/  FMUL R5, R37, UR20 ;  /* 0x0000001425057c20 */ /* 0x000fe40008400000 */
[----:B------:R-:W4:Y:S01]  /*20f70*/  LDL.LU R37, [R1+0x27c] ;  /* 0x00027c0001257983 */ /* 0x000f220000300800 */
[----:B--2---:R-:W-:-:S03]  /*20f80*/  FMUL R2, R36, UR20 ;  /* 0x0000001424027c20 */ /* 0x004fc60008400000 */
[----:B------:R-:W2:Y:S01]  /*20f90*/  LDL.LU R36, [R1+0x280] ;  /* 0x0002800001247983 */ /* 0x000ea20000300800 */
[----:B---3--:R-:W-:-:S03]  /*20fa0*/  FMUL R3, R35, UR20 ;  /* 0x0000001423037c20 */ /* 0x008fc60008400000 */
[----:B------:R-:W3:Y:S01]  /*20fb0*/  LDL.LU R35, [R1+0x284] ;  /* 0x0002840001237983 */ /* 0x000ee20000300800 */
[----:B0-----:R-:W-:Y:S01]  /*20fc0*/  F2FP.SATFINITE.E4M3.F32.PACK_AB_MERGE_C R7, RZ, R2, RZ ;  /* 0x00000002ff07723e */ /* 0x001fe200048070ff */
[----:B-----5:R-:W-:Y:S02]  /*20fd0*/  FMUL R4, R33, UR20 ;  /* 0x0000001421047c20 */ /* 0x020fe40008400000 */
[----:B------:R-:W5:Y:S01]  /*20fe0*/  LDL.LU R33, [R1+0x288] ;  /* 0x0002880001217983 */ /* 0x000f620000300800 */
[----:B------:R-:W-:-:S03]  /*20ff0*/  FMUL R2, R32, UR20 ;  /* 0x0000001420027c20 */ /* 0x000fc60008400000 */
[----:B------:R-:W5:Y:S01]  /*21000*/  LDL.LU R32, [R1+0x28c] ;  /* 0x00028c0001207983 */ /* 0x000f620000300800 */
[----:B------:R-:W-:Y:S02]  /*21010*/  ISETP.GE.AND P1, PT, R34, 0x81, PT ;  /* 0x000000812200780c */ /* 0x000fe40003f26270 */
[C---:B------:R-:W-:Y:S02]  /*21020*/  ISETP.LT.OR P2, PT, R0.reuse, 0xfa, !P2 ;  /* 0x000000fa0000780c */ /* 0x040fe40005741670 */
[C---:B------:R-:W-:Y:S02]  /*21030*/  ISETP.LT.OR P6, PT, R0.reuse, 0x1, !P1 ;  /* 0x000000010000780c */ /* 0x040fe40004fc1670 */
[----:B------:R-:W-:Y:S02]  /*21040*/  ISETP.LT.OR P3, PT, R0, 0x2, !P1 ;  /* 0x000000020000780c */ /* 0x000fe40004f61670 */
[----:B------:R-:W-:-:S07]  /*21050*/  ISETP.GE.AND P0, PT, R34, 0x89, PT ;  /* 0x000000892200780c */ /* 0x000fce0003f06270 */
[----:B------:R0:W-:Y:S04]  /*21060*/  @!P2 STG.E.U8 desc[UR14][R26.64+0xf9], R9 ;  /* 0x0000f9091a00a986 */ /* 0x0001e8000c10110e */
[----:B------:R-:W-:Y:S01]  /*21070*/  @!P6 STG.E.U8 desc[UR14][R30.64], R11 ;  /* 0x0000000b1e00e986 */ /* 0x000fe2000c10110e */
[C---:B------:R-:W-:Y:S02]  /*21080*/  ISETP.LT.OR P6, PT, R0.reuse, 0x2, !P0 ;  /* 0x000000020000780c */ /* 0x040fe400047c1670 */
[C---:B------:R-:W-:Y:S01]  /*21090*/  ISETP.LT.OR P5, PT, R0.reuse, 0x1, !P0 ;  /* 0x000000010000780c */ /* 0x040fe200047a1670 */
[----:B------:R1:W-:Y:S01]  /*210a0*/  @!P3 STG.E.U8 desc[UR14][R30.64+0x1], R13 ;  /* 0x0000010d1e00b986 */ /* 0x0003e2000c10110e */
[----:B------:R-:W-:Y:S02]  /*210b0*/  ISETP.LT.OR P2, PT, R0, 0xa, !P1 ;  /* 0x0000000a0000780c */ /* 0x000fe40004f41670 */
[----:B0-----:R-:W-:-:S02]  /*210c0*/  F2FP.SATFINITE.E4M3.F32.PACK_AB_MERGE_C R9, RZ, R3, RZ ;  /* 0x00000003ff09723e */ /* 0x001fc400048070ff */
[----:B------:R-:W-:Y:S01]  /*210d0*/  ISETP.LT.OR P3, PT, R0, 0x9, !P1 ;  /* 0x000000090000780c */ /* 0x000fe20004f61670 */
[----:B------:R-:W-:Y:S01]  /*210e0*/  FMUL R3, R41, UR20 ;  /* 0x0000001429037c20 */ /* 0x000fe20008400000 */
[----:B-1----:R-:W-:Y:S01]  /*210f0*/  F2FP.SATFINITE.E4M3.F32.PACK_AB_MERGE_C R13, RZ, R2, RZ ;  /* 0x00000002ff0d723e */ /* 0x002fe200048070ff */
[----:B------:R-:W5:Y:S01]  /*21100*/  LDL.LU R41, [R1+0x290] ;  /* 0x0002900001297983 */ /* 0x000f620000300800 */
[----:B------:R-:W-:Y:S02]  /*21110*/  F2FP.SATFINITE.E4M3.F32.PACK_AB_MERGE_C R5, RZ, R5, RZ ;  /* 0x00000005ff05723e */ /* 0x000fe400048070ff */
[----:B------:R-:W-:Y:S01]  /*21120*/  F2FP.SATFINITE.E4M3.F32.PACK_AB_MERGE_C R11, RZ, R4, RZ ;  /* 0x00000004ff0b723e */ /* 0x000fe200048070ff */
[----:B------:R0:W-:Y:S01]  /*21130*/  @!P6 STG.E.U8 desc[UR14][R28.64+0x1], R7 ;  /* 0x000001071c00e986 */ /* 0x0001e2000c10110e */
[----:B------:R-:W-:-:S03]  /*21140*/  FMUL R2, R39, UR20 ;  /* 0x0000001427027c20 */ /* 0x000fc60008400000 */
[----:B------:R-:W5:Y:S01]  /*21150*/  LDL.LU R39, [R1+0x294] ;  /* 0x0002940001277983 */ /* 0x000f620000300800 */
[----:B------:R-:W-:Y:S02]  /*21160*/  ISETP.LT.OR P6, PT, R0, 0xa, !P0 ;  /* 0x0000000a0000780c */ /* 0x000fe400047c1670 */
[----:B0-----:R-:W-:Y:S01]  /*21170*/  F2FP.SATFINITE.E4M3.F32.PACK_AB_MERGE_C R7, RZ, R2, RZ ;  /* 0x00000002ff07723e */ /* 0x001fe200048070ff */
[----:B------:R0:W-:Y:S04]  /*21180*/  @!P5 STG.E.U8 desc[UR14][R28.64], R5 ;  /* 0x000000051c00d986 */ /* 0x0001e8000c10110e */
[----:B------:R-:W-:Y:S04]  /*21190*/  @!P2 STG.E.U8 desc[UR14][R30.64+0x9], R11 ;  /* 0x0000090b1e00a986 */ /* 0x000fe8000c10110e */
[----:B------:R1:W-:Y:S01]  /*211a0*/  @!P3 STG.E.U8 desc[UR14][R30.64+0x8], R9 ;  /* 0x000008091e00b986 */ /* 0x0003e2000c10110e */
[----:B0-----:R-:W-:-:S05]  /*211b0*/  F2FP.SATFINITE.E4M3.F32.PACK_AB_MERGE_C R5, RZ, R3, RZ ;  /* 0x00000003ff05723e */ /* 0x001fca00048070ff */
[----:B------:R0:W-:Y:S01]  /*211c0*/  @!P6 STG.E.U8 desc[UR14][R28.64+0x9], R5 ;  /* 0x000009051c00e986 */ /* 0x0001e2000c10110e */
[----:B----4-:R-:W-:-:S03]  /*211d0*/  FMUL R4, R38, UR20 ;  /* 0x0000001426047c20 */ /* 0x010fc60008400000 */
[----:B------:R-:W4:Y:S02]  /*211e0*/  LDL.LU R38, [R1+0x298] ;  /* 0x0002980001267983 */ /* 0x000f240000300800 */
[----:B-1----:R-:W-:Y:S01]  /*211f0*/  F2FP.SATFINITE.E4M3.F32.PACK_AB_MERGE_C R9, RZ, R4, RZ ;  /* 0x00000004ff09723e */ /* 0x002fe200048070ff */
[----:B------:R-:W-:Y:S02]  /*21200*/  FMUL R2, R37, UR20 ;  /* 0x0000001425027c20 */ /* 0x000fe40008400000 */
[----:B------:R-:W4:Y:S03]  /*21210*/  LDL.LU R37, [R1+0x29c] ;  /* 0x00029c0001257983 */ /* 0x000f260000300800 */
[----:B------:R-:W-:Y:S01]  /*21220*/  F2FP.SATFINITE.E4M3.F32.PACK_AB_MERGE_C R11, RZ, R2, RZ ;  /* 0x00000002ff0b723e */ /* 0x000fe200048070ff */
[----:B--2---:R-:W-:Y:S02]  /*21230*/  FMUL R2, R36, UR20 ;  /* 0x0000001424027c20 */ /* 0x004fe40008400000 */
[----:B------:R-:W2:Y:S01]  /*21240*/  LDL.LU R36, [R1+0x2a0] ;  /* 0x0002a00001247983 */ /* 0x000ea20000300800 */
[----:B---3--:R-:W-:-:S03]  /*21250*/  FMUL R3, R35, UR20 ;  /* 0x0000001423037c20 */ /* 0x008fc60008400000 */
[----:B------:R-:W3:Y:S01]  /*21260*/  LDL.LU R35, [R1+0x2a4] ;  /* 0x0002a40001237983 */ /* 0x000ee20000300800 */
[----:B-----5:R-:W-:-:S03]  /*21270*/  FMUL R4, R33, UR20 ;  /* 0x0000001421047c20 */ /* 0x020fc60008400000 */
[----:B------:R-:W5:Y:S01]  /*21280*/  LDL.LU R33, [R1+0x2a8] ;  /* 0x0002a80001217983 */ /* 0x000f620000300800 */
[----:B0-----:R-:W-:-:S03]  /*21290*/  FMUL R5, R32, UR20 ;  /* 0x0000001420057c20 */ /* 0x001fc60008400000 */
[----:B------:R-:W5:Y:S01]  /*212a0*/  LDL.LU R32, [R1+0x2ac] ;  /* 0x0002ac0001207983 */ /* 0x000f620000300800 */
[C---:B------:R-:W-:Y:S02]  /*212b0*/  ISETP.LT.OR P5, PT, R0.reuse, 0x9, !P0 ;  /* 0x000000090000780c */ /* 0x040fe400047a1670 */
[C---:B------:R-:W-:Y:S02]  /*212c0*/  ISETP.LT.OR P3, PT, R0.reuse, 0x11, !P1 ;  /* 0x000000110000780c */ /* 0x040fe40004f61670 */
[C---:B------:R-:W-:Y:S02]  /*212d0*/  ISETP.LT.OR P2, PT, R0.reuse, 0x12, !P1 ;  /* 0x000000120000780c */ /* 0x040fe40004f41670 */
[----:B------:R-:W-:-:S07]  /*212e0*/  ISETP.LT.OR P6, PT, R0, 0x12, !P0 ;  /* 0x000000120000780c */ /* 0x000fce00047c1670 */
[----:B------:R-:W-:Y:S01]  /*212f0*/  @!P5 STG.E.U8 desc[UR14][R28.64+0x8], R13 ;  /* 0x0000080d1c00d986 */ /* 0x000fe2000c10110e */
[----:B------:R-:W-:-:S03]  /*21300*/  ISETP.LT.OR P5, PT, R0, 0x11, !P0 ;  /* 0x000000110000780c */ /* 0x000fc600047a1670 */
[----:B------:R0:W-:Y:S01]  /*21310*/  @!P3 STG.E.U8 desc[UR14][R30.64+0x10], R7 ;  /* 0x000010071e00b986 */ /* 0x0001e2000c10110e */
[----:B------:R-:W-:-:S03]  /*21320*/  ISETP.LT.OR P3, PT, R0, 0x19, !P1 ;  /* 0x000000190000780c */ /* 0x000fc60004f61670 */
[----:B------:R1:W-:Y:S01]  /*21330*/  @!P2 STG.E.U8 desc[UR14][R30.64+0x11], R9 ;  /* 0x000011091e00a986 */ /* 0x0003e2000c10110e */
[----:B------:R-:W-:Y:S02]  /*21340*/  ISETP.LT.OR P2, PT, R0, 0x1a, !P1 ;  /* 0x0000001a0000780c */ /* 0x000fe40004f41670 */
[----:B0-----:R-:W-:Y:S02]  /*21350*/  F2FP.SATFINITE.E4M3.F32.PACK_AB_MERGE_C R7, RZ, R2, RZ ;  /* 0x00000002ff07723e */ /* 0x001fe400048070ff */
[----:B-1----:R-:W-:Y:S01]  /*21360*/  F2FP.SATFINITE.E4M3.F32.PACK_AB_MERGE_C R9, RZ, R3, RZ ;  /* 0x00000003ff09723e */ /* 0x002fe200048070ff */
[----:B------:R-:W-:Y:S02]  /*21370*/  FMUL R2, R41, UR20 ;  /* 0x0000001429027c20 */ /* 0x000fe40008400000 */
[----:B------:R-:W5:Y:S01]  /*21380*/  LDL.LU R41, [R1+0x2b0] ;  /* 0x0002b00001297983 */ /* 0x000f620000300800 */
[----:B------:R-:W-:-:S03]  /*21390*/  F2FP.SATFINITE.E4M3.F32.PACK_AB_MERGE_C R13, RZ, R4, RZ ;  /* 0x00000004ff0d723e */ /* 0x000fc600048070ff */
[----:B------:R0:W-:Y:S01]  /*213a0*/  @!P6 STG.E.U8 desc[UR14][R28.64+0x11], R7 ;  /* 0x000011071c00e986 */ /* 0x0001e2000c10110e */
[----:B------:R-:W-:-:S03]  /*213b0*/  FMUL R3, R39, UR20 ;  /* 0x0000001427037c20 */ /* 0x000fc60008400000 */
[----:B------:R-:W5:Y:S01]  /*213c0*/  LDL.LU R39, [R1+0x2b4] ;  /* 0x0002b40001277983 */ /* 0x000f620000300800 */
[----:B------:R-:W-:Y:S02]  /*213d0*/  ISETP.LT.OR P6, PT, R0, 0x1a, !P0 ;  /* 0x0000001a0000780c */ /* 0x000fe400047c1670 */
[----:B0-----:R-:W-:Y:S01]  /*213e0*/  F2FP.SATFINITE.E4M3.F32.PACK_AB_MERGE_C R7, RZ, R2, RZ ;  /* 0x00000002ff07723e */ /* 0x001fe200048070ff */
[----:B------:R-:W-:Y:S04]  /*213f0*/  @!P5 STG.E.U8 desc[UR14][R28.64+0x10], R11 ;  /* 0x0000100b1c00d986 */ /* 0x000fe8000c10110e */
[----:B------:R0:W-:Y:S04]  /*21400*/  @!P3 STG.E.U8 desc[UR14][R30.64+0x18], R9 ;  /* 0x000018091e00b986 */ /* 0x0001e8000c10110e */
[----:B------:R1:W-:Y:S01]  /*21410*/  @!P2 STG.E.U8 desc[UR14][R30.64+0x19], R13 ;  /* 0x0000190d1e00a986 */ /* 0x0003e2000c10110e */
[----:B0-----:R-:W-:-:S03]  /*21420*/  F2FP.SATFINITE.E4M3.F32.PACK_AB_MERGE_C R9, RZ, R3, RZ ;  /* 0x00000003ff09723e */ /* 0x001fc600048070ff */
[----:B------:R0:W-:Y:S01]  /*21430*/  @!P6 STG.E.U8 desc[UR14][R28.64+0x19], R7 ;  /* 0x000019071c00e986 */ /* 0x0001e2000c10110e */
[----:B----4-:R-:W-:-:S03]  /*21440*/  FMUL R4, R38, UR20 ;  /* 0x0000001426047c20 */ /* 0x010fc60008400000 */
[----:B------:R-:W4:Y:S02]  /*21450*/  LDL.LU R38, [R1+0x2b8] ;  /* 0x0002b80001267983 */ /* 0x000f240000300800 */
[----:B------:R-:W-:Y:S01]  /*21460*/  F2FP.SATFINITE.E4M3.F32.PACK_AB_MERGE_C R11, RZ, R4, RZ ;  /* 0x00000004ff0b723e */ /* 0x000fe200048070ff */
[----:B------:R-:W-:Y:S02]  /*21470*/  FMUL R2, R37, UR20 ;  /* 0x0000001425027c20 */ /* 0x000fe40008400000 */
[----:B------:R-:W4:Y:S03]  /*21480*/  LDL.LU R37, [R1+0x2bc] ;  /* 0x0002bc0001257983 */ /* 0x000f260000300800 */
[----:B-1----:R-:W-:Y:S01]  /*21490*/  F2FP.SATFINITE.E4M3.F32.PACK_AB_MERGE_C R13, RZ, R2, RZ ;  /* 0x00000002ff0d723e */ /* 0x002fe200048070ff */
[----:B--2---:R-:W-:Y:S02]  /*214a0*/  FMUL R3, R36, UR20 ;  /* 0x0000001424037c20 */ /* 0x004fe40008400000 */
[----:B------:R-:W2:Y:S01]  /*214b0*/  LDL.LU R36, [R1+0x2c0] ;  /* 0x0002c00001247983 */ /* 0x000ea20000300800 */
[----:B---3--:R-:W-:-:S03]  /*214c0*/  FMUL R2, R35, UR20 ;  /* 0x0000001423027c20 */ /* 0x008fc60008400000 */
[----:B------:R-:W3:Y:S02]  /*214d0*/  LDL.LU R35, [R1+0x2c4] ;  /* 0x0002c40001237983 */ /* 0x000ee40000300800 */
[----:B0-----:R-:W-:Y:S01]  /*214e0*/  F2FP.SATFINITE.E4M3.F32.PACK_AB_MERGE_C R7, RZ, R2, RZ ;  /* 0x00000002ff07723e */ /* 0x001fe200048070ff */
[----:B-----5:R-:W-:Y:S02]  /*214f0*/  FMUL R4, R33, UR20 ;  /* 0x0000001421047c20 */ /* 0x020fe40008400000 */
[----:B------:R-:W5:Y:S01]  /*21500*/  LDL.LU R33, [R1+0x2c8] ;  /* 0x0002c80001217983 */ /* 0x000f620000300800 */
[----:B------:R-:W-:-:S03]  /*21510*/  FMUL R2, R32, UR20 ;  /* 0x0000001420027c20 */ /* 0x000fc60008400000 */
[----:B------:R-:W5:Y:S01]  /*21520*/  LDL.LU R32, [R1+0x2cc] ;  /* 0x0002cc0001207983 */ /* 0x000f620000300800 */
[C---:B------:R-:W-:Y:S02]  /*21530*/  ISETP.LT.OR P5, PT, R0.reuse, 0x19, !P0 ;  /* 0x000000190000780c */ /* 0x040fe400047a1670 */
[C---:B------:R-:W-:Y:S02]  /*21540*/  ISETP.LT.OR P3, PT, R0.reuse, 0x21, !P1 ;  /* 0x000000210000780c */ /* 0x040fe40004f61670 */
[C---:B------:R-:W-:Y:S02]  /*21550*/  ISETP.LT.OR P2, PT, R0.reuse, 0x22, !P1 ;  /* 0x000000220000780c */ /* 0x040fe40004f41670 */
[----:B------:R-:W-:Y:S02]  /*21560*/  F2FP.SATFINITE.E4M3.F32.PACK_AB_MERGE_C R5, RZ, R5, RZ ;  /* 0x00000005ff05723e */ /* 0x000fe400048070ff */
[----:B------:R-:W-:-:S05]  /*21570*/  ISETP.LT.OR P6, PT, R0, 0x22, !P0 ;  /* 0x000000220000780c */ /* 0x000fca00047c1670 */
[----:B------:R0:W-:Y:S01]  /*21580*/  @!P5 STG.E.U8 desc[UR14][R28.64+0x18], R5 ;  /* 0x000018051c00d986 */ /* 0x0001e2000c10110e */
[----:B------:R-:W-:-:S03]  /*21590*/  ISETP.LT.OR P5, PT, R0, 0x21, !P0 ;  /* 0x000000210000780c */ /* 0x000fc600047a1670 */
[----:B------:R-:W-:Y:S01]  /*215a0*/  @!P3 STG.E.U8 desc[UR14][R30.64+0x20], R9 ;  /* 0x000020091e00b986 */ /* 0x000fe2000c10110e */
        /* <DEDUP_REMOVED lines=8> */
[----:B------:R-:W-:Y:S01]  /*21630*/  @!P6 STG.E.U8 desc[UR14][R28.64+0x21], R5 ;  /* 0x000021051c00e986 */ /* 0x000fe2000c10110e */
[----:B------:R-:W-:-:S03]  /*21640*/  FMUL R3, R39, UR20 ;  /* 0x0000001427037c20 */ /* 0x000fc60008400000 */
[----:B------:R-:W5:Y:S01]  /*21650*/  LDL.LU R39, [R1+0x2d4] ;  /* 0x0002d40001277983 */ /* 0x000f620000300800 */
[----:B------:R-:W-:-:S03]  /*21660*/  ISETP.LT.OR P6, PT, R0, 0x2a, !P0 ;  /* 0x0000002a0000780c */ /* 0x000fc600047c1670 */
[----:B------:R-:W-:Y:S04]  /*21670*/  @!P5 STG.E.U8 desc[UR14][R28.64+0x20], R13 ;  /* 0x0000200d1c00d986 */ /* 0x000fe8000c10110e */
[----:B------:R0:W-:Y:S04]  /*21680*/  @!P3 STG.E.U8 desc[UR14][R30.64+0x28], R7 ;  /* 0x000028071e00b986 */ /* 0x0001e8000c10110e */
[----:B------:R1:W-:Y:S01]  /*21690*/  @!P2 STG.E.U8 desc[UR14][R30.64+0x29], R9 ;  /* 0x000029091e00a986 */ /* 0x0003e2000c10110e */
[----:B0-----:R-:W-:Y:S02]  /*216a0*/  F2FP.SATFINITE.E4M3.F32.PACK_AB_MERGE_C R7, RZ, R2, RZ ;  /* 0x00000002ff07723e */ /* 0x001fe400048070ff */
[----:B-1----:R-:W-:-:S03]  /*216b0*/  F2FP.SATFINITE.E4M3.F32.PACK_AB_MERGE_C R9, RZ, R3, RZ ;  /* 0x00000003ff09723e */ /* 0x002fc600048070ff */
[----:B------:R0:W-:Y:S01]  /*216c0*/  @!P6 STG.E.U8 desc[UR14][R28.64+0x29], R7 ;  /* 0x000029071c00e986 */ /* 0x0001e2000c10110e */
[----:B----4-:R-:W-:-:S03]  /*216d0*/  FMUL R4, R38, UR20 ;  /* 0x0000001426047c20 */ /* 0x010fc60008400000 */
[----:B------:R-:W4:Y:S02]  /*216e0*/  LDL.LU R38, [R1+0x2d8] ;  /* 0x0002d80001267983 */ /* 0x000f240000300800 */
[----:B------:R-:W-:Y:S01]  /*216f0*/  F2FP.SATFINITE.E4M3.F32.PACK_AB_MERGE_C R13, RZ, R4, RZ ;  /* 0x00000004ff0d723e */ /* 0x000fe200048070ff */
        /* <DEDUP_REMOVED lines=21> */
[----:B------:R-:W-:Y:S02]  /*21850*/  F2FP.SATFINITE.E4M3.F32.PACK_AB_MERGE_C R5, RZ, R5, RZ ;  /* 0x00000005ff05723e */ /* 0x000fe400048070ff */
        /* <DEDUP_REMOVED lines=204> */
[----:B------:R-:W-:Y:S01]  /*22520*/  F2FP.SATFINITE.E4M3.F32.PACK_AB_MERGE_C R9, RZ, R4, RZ ;  /* 0x00000004ff09723e */ /* 0x000fe200048070ff */
[----:B------:R-:W-:-:S02]  /*22530*/  FMUL R3, R39, UR20 ;  /* 0x0000001427037c20 */ /* 0x000fc40008400000 */
[----:B------:R-:W5:Y:S04]  /*22540*/  LDL.LU R39, [R1+0x394] ;  /* 0x0003940001277983 */ /* 0x000f680000300800 */
[----:B------:R-:W-:Y:S04]  /*22550*/  @!P6 STG.E.U8 desc[UR14][R28.64+0x81], R5 ;  /* 0x000081051c00e986 */ /* 0x000fe8000c10110e */
[----:B------:R-:W-:Y:S04]  /*22560*/  @!P5 STG.E.U8 desc[UR14][R28.64+0x80], R13 ;  /* 0x0000800d1c00d986 */ /* 0x000fe8000c10110e */
[----:B------:R0:W-:Y:S04]  /*22570*/  @!P3 STG.E.U8 desc[UR14][R30.64+0x88], R7 ;  /* 0x000088071e00b986 */ /* 0x0001e8000c10110e */
[----:B------:R1:W-:Y:S01]  /*22580*/  @!P2 STG.E.U8 desc[UR14][R30.64+0x89], R9 ;  /* 0x000089091e00a986 */ /* 0x0003e2000c10110e */
[----:B0-----:R-:W-:-:S02]  /*22590*/  F2FP.SATFINITE.E4M3.F32.PACK_AB_MERGE_C R7, RZ, R2, RZ ;  /* 0x00000002ff07723e */ /* 0x001fc400048070ff */
[----:B-1----:R-:W-:Y:S01]  /*225a0*/  F2FP.SATFINITE.E4M3.F32.PACK_AB_MERGE_C R9, RZ, R3, RZ ;  /* 0x00000003ff09723e */ /* 0x002fe200048070ff */
[----:B----4-:R-:W-:Y:S02]  /*225b0*/  FMUL R4, R38, UR20 ;  /* 0x0000001426047c20 */ /* 0x010fe40008400000 */
[----:B------:R-:W4:Y:S03]  /*225c0*/  LDL.LU R38, [R1+0x398] ;  /* 0x0003980001267983 */ /* 0x000f260000300800 */
[----:B------:R-:W-:Y:S01]  /*225d0*/  F2FP.SATFINITE.E4M3.F32.PACK_AB_MERGE_C R13, RZ, R4, RZ ;  /* 0x00000004ff0d723e */ /* 0x000fe200048070ff */
[----:B------:R-:W-:Y:S02]  /*225e0*/  FMUL R5, R37, UR20 ;  /* 0x0000001425057c20 */ /* 0x000fe40008400000 */
[----:B------:R-:W4:Y:S01]  /*225f0*/  LDL.LU R37, [R1+0x39c] ;  /* 0x00039c0001257983 */ /* 0x000f220000300800 */
[----:B--2---:R-:W-:-:S03]  /*22600*/  FMUL R2, R36, UR20 ;  /* 0x0000001424027c20 */ /* 0x004fc60008400000 */
[----:B------:R-:W2:Y:S01]  /*22610*/  LDL.LU R36, [R1+0x3a0] ;  /* 0x0003a00001247983 */ /* 0x000ea20000300800 */
[----:B---3--:R-:W-:-:S03]  /*22620*/  FMUL R3, R35, UR20 ;  /* 0x0000001423037c20 */ /* 0x008fc60008400000 */
[----:B------:R-:W3:Y:S01]  /*22630*/  LDL.LU R35, [R1+0x3a4] ;  /* 0x0003a40001237983 */ /* 0x000ee20000300800 */
[----:B------:R-:W-:Y:S01]  /*22640*/  F2FP.SATFINITE.E4M3.F32.PACK_AB_MERGE_C R15, RZ, R5, RZ ;  /* 0x00000005ff0f723e */ /* 0x000fe200048070ff */
        /* <DEDUP_REMOVED lines=10> */
[----:B------:R-:W-:Y:S01]  /*226f0*/  @!P5 STG.E.U8 desc[UR14][R28.64+0x88], R11 ;  /* 0x0000880b1c00d986 */ /* 0x000fe2000c10110e */
[----:B------:R-:W-:-:S03]  /*22700*/  ISETP.LT.OR P5, PT, R0, 0x91, !P0 ;  /* 0x000000910000780c */ /* 0x000fc600047a1670 */
[----:B------:R1:W-:Y:S01]  /*22710*/  @!P3 STG.E.U8 desc[UR14][R30.64+0x90], R9 ;  /* 0x000090091e00b986 */ /* 0x0003e2000c10110e */
[C---:B------:R-:W-:Y:S02]  /*22720*/  ISETP.LT.OR P3, PT, R0.reuse, 0x99, !P1 ;  /* 0x000000990000780c */ /* 0x040fe40004f61670 */
[----:B0-----:R-:W-:Y:S01]  /*22730*/  F2FP.SATFINITE.E4M3.F32.PACK_AB_MERGE_C R7, RZ, R2, RZ ;  /* 0x00000002ff07723e */ /* 0x001fe200048070ff */
[----:B------:R-:W-:Y:S01]  /*22740*/  @!P2 STG.E.U8 desc[UR14][R30.64+0x91], R13 ;  /* 0x0000910d1e00a986 */ /* 0x000fe2000c10110e */
[----:B------:R-:W-:Y:S02]  /*22750*/  ISETP.LT.OR P2, PT, R0, 0x9a, !P1 ;  /* 0x0000009a0000780c */ /* 0x000fe40004f41670 */
        /* <DEDUP_REMOVED lines=86> */
[----:B------:R-:W-:Y:S01]  /*22cc0*/  FMUL R2, R39, UR20 ;  /* 0x0000001427027c20 */ /* 0x000fe20008400000 */
[----:B------:R-:W-:Y:S02]  /*22cd0*/  ISETP.LT.OR P6, PT, R0, 0xba, !P0 ;  /* 0x000000ba0000780c */ /* 0x000fe400047c1670 */
[----:B------:R-:W5:Y:S02]  /*22ce0*/  LDL.LU R39, [R1+0x3f4] ;  /* 0x0003f40001277983 */ /* 0x000f640000300800 */
[----:B0-----:R-:W-:Y:S02]  /*22cf0*/  F2FP.SATFINITE.E4M3.F32.PACK_AB_MERGE_C R7, RZ, R2, RZ ;  /* 0x00000002ff07723e */ /* 0x001fe400048070ff */
        /* <DEDUP_REMOVED lines=28> */
[C---:B------:R-:W-:Y:S02]  /*22ec0*/  ISETP.LT.OR P2, PT, R0.reuse, 0xca, !P1 ;  /* 0x000000ca0000780c */ /* 0x040fe40004f41670 */
[----:B0-----:R-:W-:Y:S02]  /*22ed0*/  F2FP.SATFINITE.E4M3.F32.PACK_AB_MERGE_C R7, RZ, R2, RZ ;  /* 0x00000002ff07723e */ /* 0x001fe400048070ff */
[----:B-1----:R-:W-:Y:S01]  /*22ee0*/  F2FP.SATFINITE.E4M3.F32.PACK_AB_MERGE_C R9, RZ, R3, RZ ;  /* 0x00000003ff09723e */ /* 0x002fe200048070ff */
[----:B------:R-:W-:Y:S02]  /*22ef0*/  FMUL R2, R41, UR20 ;  /* 0x0000001429027c20 */ /* 0x000fe40008400000 */
[----:B------:R0:W-:Y:S01]  /*22f00*/  @!P6 STG.E.U8 desc[UR14][R28.64+0xc1], R7 ;  /* 0x0000c1071c00e986 */ /* 0x0001e2000c10110e */
[----:B------:R-:W-:-:S03]  /*22f10*/  ISETP.LT.OR P6, PT, R0, 0xca, !P0 ;  /* 0x000000ca0000780c */ /* 0x000fc600047c1670 */
[----:B------:R-:W5:Y:S01]  /*22f20*/  LDL.LU R41, [R1+0x410] ;  /* 0x0004100001297983 */ /* 0x000f620000300800 */
[----:B------:R-:W-:Y:S01]  /*22f30*/  F2FP.SATFINITE.E4M3.F32.PACK_AB_MERGE_C R13, RZ, R4, RZ ;  /* 0x00000004ff0d723e */ /* 0x000fe200048070ff */
[----:B------:R-:W-:Y:S02]  /*22f40*/  FMUL R3, R39, UR20 ;  /* 0x0000001427037c20 */ /* 0x000fe40008400000 */
[----:B------:R-:W5:Y:S01]  /*22f50*/  LDL.LU R39, [R1+0x414] ;  /* 0x0004140001277983 */ /* 0x000f620000300800 */
[----:B0-----:R-:W-:-:S03]  /*22f60*/  F2FP.SATFINITE.E4M3.F32.PACK_AB_MERGE_C R7, RZ, R2, RZ ;  /* 0x00000002ff07723e */ /* 0x001fc600048070ff */
        /* <DEDUP_REMOVED lines=21> */
[C---:B------:R-:W-:Y:S01]  /*230c0*/  ISETP.LT.OR P3, PT, R0.reuse, 0xd1, !P1 ;  /* 0x000000d10000780c */ /* 0x040fe20004f61670 */
[----:B------:R-:W5:Y:S01]  /*230d0*/  LDL.LU R42, [R1+0x430] ;  /* 0x00043000012a7983 */ /* 0x000f620000300800 */
[C---:B------:R-:W-:Y:S02]  /*230e0*/  ISETP.LT.OR P2, PT, R0.reuse, 0xd2, !P1 ;  /* 0x000000d20000780c */ /* 0x040fe40004f41670 */
[----:B------:R-:W-:Y:S02]  /*230f0*/  ISETP.LT.OR P6, PT, R0, 0xd2, !P0 ;  /* 0x000000d20000780c */ /* 0x000fe400047c1670 */
[----:B------:R-:W-:-:S05]  /*23100*/  F2FP.SATFINITE.E4M3.F32.PACK_AB_MERGE_C R5, RZ, R5, RZ ;  /* 0x00000005ff05723e */ /* 0x000fca00048070ff */
[----:B------:R0:W-:Y:S01]  /*23110*/  @!P5 STG.E.U8 desc[UR14][R28.64+0xc8], R5 ;  /* 0x0000c8051c00d986 */ /* 0x0001e2000c10110e */
[----:B------:R-:W-:-:S03]  /*23120*/  ISETP.LT.OR P5, PT, R0, 0xd1, !P0 ;  /* 0x000000d10000780c */ /* 0x000fc600047a1670 */
[----:B------:R-:W-:Y:S01]  /*23130*/  @!P3 STG.E.U8 desc[UR14][R30.64+0xd0], R9 ;  /* 0x0000d0091e00b986 */ /* 0x000fe2000c10110e */
[----:B------:R-:W-:-:S03]  /*23140*/  ISETP.LT.OR P3, PT, R0, 0xd9, !P1 ;  /* 0x000000d90000780c */ /* 0x000fc60004f61670 */
[----:B------:R1:W-:Y:S01]  /*23150*/  @!P2 STG.E.U8 desc[UR14][R30.64+0xd1], R11 ;  /* 0x0000d10b1e00a986 */ /* 0x0003e2000c10110e */
[----:B0-----:R-:W-:Y:S02]  /*23160*/  F2FP.SATFINITE.E4M3.F32.PACK_AB_MERGE_C R5, RZ, R3, RZ ;  /* 0x00000003ff05723e */ /* 0x001fe400048070ff */
[----:B------:R-:W-:-:S03]  /*23170*/  ISETP.LT.OR P2, PT, R0, 0xda, !P1 ;  /* 0x000000da0000780c */ /* 0x000fc60004f41670 */
[----:B------:R-:W-:Y:S01]  /*23180*/  @!P6 STG.E.U8 desc[UR14][R28.64+0xd1], R5 ;  /* 0x0000d1051c00e986 */ /* 0x000fe2000c10110e */
[----:B-1----:R-:W-:Y:S02]  /*23190*/  F2FP.SATFINITE.E4M3.F32.PACK_AB_MERGE_C R11, RZ, R2, RZ ;  /* 0x00000002ff0b723e */ /* 0x002fe400048070ff */
[----:B------:R-:W-:Y:S01]  /*231a0*/  ISETP.LT.OR P6, PT, R0, 0xda, !P0 ;  /* 0x000000da0000780c */ /* 0x000fe200047c1670 */
[----:B------:R-:W-:Y:S02]  /*231b0*/  FMUL R2, R41, UR20 ;  /* 0x0000001429027c20 */ /* 0x000fe40008400000 */
[----:B------:R-:W5:Y:S01]  /*231c0*/  LDL.LU R41, [R1+0x434] ;  /* 0x0004340001297983 */ /* 0x000f620000300800 */
[----:B------:R-:W-:-:S03]  /*231d0*/  FMUL R3, R39, UR20 ;  /* 0x0000001427037c20 */ /* 0x000fc60008400000 */
[----:B------:R-:W5:Y:S01]  /*231e0*/  LDL.LU R39, [R1+0x438] ;  /* 0x0004380001277983 */ /* 0x000f620000300800 */
[----:B------:R-:W-:-:S03]  /*231f0*/  F2FP.SATFINITE.E4M3.F32.PACK_AB_MERGE_C R9, RZ, R4, RZ ;  /* 0x00000004ff09723e */ /* 0x000fc600048070ff */
        /* <DEDUP_REMOVED lines=12> */
[----:B------:R-:W2:Y:S02]  /*232c0*/  LDL.LU R36, [R1+0x444] ;  /* 0x0004440001247983 */ /* 0x000ea40000300800 */
[----:B0-----:R-:W-:Y:S01]  /*232d0*/  F2FP.SATFINITE.E4M3.F32.PACK_AB_MERGE_C R7, RZ, R2, RZ ;  /* 0x00000002ff07723e */ /* 0x001fe200048070ff */
[----:B---3--:R-:W-:Y:S02]  /*232e0*/  FMUL R3, R35, UR20 ;  /* 0x0000001423037c20 */ /* 0x008fe40008400000 */
[----:B------:R-:W3:Y:S01]  /*232f0*/  LDL.LU R35, [R1+0x448] ;  /* 0x0004480001237983 */ /* 0x000ee20000300800 */
[----:B-----5:R-:W-:-:S03]  /*23300*/  FMUL R4, R33, UR20 ;  /* 0x0000001421047c20 */ /* 0x020fc60008400000 */
        /* <DEDUP_REMOVED lines=13> */
[----:B------:R-:W-:Y:S02]  /*233e0*/  F2FP.SATFINITE.E4M3.F32.PACK_AB_MERGE_C R5, RZ, R5, RZ ;  /* 0x00000005ff05723e */ /* 0x000fe400048070ff */
[----:B0-----:R-:W-:Y:S01]  /*233f0*/  F2FP.SATFINITE.E4M3.F32.PACK_AB_MERGE_C R11, RZ, R4, RZ ;  /* 0x00000004ff0b723e */ /* 0x001fe200048070ff */
[----:B------:R0:W-:Y:S01]  /*23400*/  @!P6 STG.E.U8 desc[UR14][R28.64+0xe1], R7 ;  /* 0x0000e1071c00e986 */ /* 0x0001e2000c10110e */
[C---:B------:R-:W-:Y:S02]  /*23410*/  ISETP.LT.OR P6, PT, R0.reuse, 0xea, !P0 ;  /* 0x000000ea0000780c */ /* 0x040fe400047c1670 */
[----:B-1----:R-:W-:Y:S01]  /*23420*/  F2FP.SATFINITE.E4M3.F32.PACK_AB_MERGE_C R9, RZ, R3, RZ ;  /* 0x00000003ff09723e */ /* 0x002fe200048070ff */
[----:B------:R1:W-:Y:S01]  /*23430*/  @!P5 STG.E.U8 desc[UR14][R28.64+0xe0], R5 ;  /* 0x0000e0051c00d986 */ /* 0x0003e2000c10110e */
[----:B------:R-:W-:-:S03]  /*23440*/  ISETP.LT.OR P5, PT, R0, 0xe9, !P0 ;  /* 0x000000e90000780c */ /* 0x000fc600047a1670 */
[----:B------:R-:W-:Y:S01]  /*23450*/  @!P2 STG.E.U8 desc[UR14][R30.64+0xe9], R11 ;  /* 0x0000e90b1e00a986 */ /* 0x000fe2000c10110e */
[----:B------:R-:W-:Y:S01]  /*23460*/  ISETP.LT.OR P2, PT, R0, 0xf2, !P1 ;  /* 0x000000f20000780c */ /* 0x000fe20004f41670 */
[----:B------:R-:W-:Y:S02]  /*23470*/  FMUL R3, R42, UR20 ;  /* 0x000000142a037c20 */ /* 0x000fe40008400000 */
[----:B------:R4:W-:Y:S01]  /*23480*/  @!P3 STG.E.U8 desc[UR14][R30.64+0xe8], R9 ;  /* 0x0000e8091e00b986 */ /* 0x0009e2000c10110e */
[----:B------:R-:W-:Y:S01]  /*23490*/  ISETP.LT.OR P3, PT, R0, 0xf1, !P1 ;  /* 0x000000f10000780c */ /* 0x000fe20004f61670 */
[----:B------:R-:W-:Y:S01]  /*234a0*/  FMUL R4, R39, UR20 ;  /* 0x0000001427047c20 */ /* 0x000fe20008400000 */
[----:B------:R-:W-:Y:S01]  /*234b0*/  F2FP.SATFINITE.E4M3.F32.PACK_AB_MERGE_C R13, RZ, R2, RZ ;  /* 0x00000002ff0d723e */ /* 0x000fe200048070ff */
[----:B------:R-:W-:Y:S01]  /*234c0*/  FMUL R2, R41, UR20 ;  /* 0x0000001429027c20 */ /* 0x000fe20008400000 */
[----:B------:R-:W-:Y:S02]  /*234d0*/  F2FP.SATFINITE.E4M3.F32.PACK_AB_MERGE_C R3, RZ, R3, RZ ;  /* 0x00000003ff03723e */ /* 0x000fe400048070ff */
[----:B0-----:R-:W-:-:S02]  /*234e0*/  F2FP.SATFINITE.E4M3.F32.PACK_AB_MERGE_C R7, RZ, R4, RZ ;  /* 0x00000004ff07723e */ /* 0x001fc400048070ff */
[----:B-1----:R-:W-:Y:S01]  /*234f0*/  F2FP.SATFINITE.E4M3.F32.PACK_AB_MERGE_C R5, RZ, R2, RZ ;  /* 0x00000002ff05723e */ /* 0x002fe200048070ff */
[----:B------:R-:W-:Y:S01]  /*23500*/  @!P5 STG.E.U8 desc[UR14][R28.64+0xe8], R13 ;  /* 0x0000e80d1c00d986 */ /* 0x000fe2000c10110e */
[----:B------:R-:W-:-:S03]  /*23510*/  ISETP.LT.OR P5, PT, R0, 0xf1, !P0 ;  /* 0x000000f10000780c */ /* 0x000fc600047a1670 */
[----:B------:R-:W-:Y:S01]  /*23520*/  @!P6 STG.E.U8 desc[UR14][R28.64+0xe9], R3 ;  /* 0x0000e9031c00e986 */ /* 0x000fe2000c10110e */
[----:B------:R-:W-:-:S03]  /*23530*/  ISETP.LT.OR P6, PT, R0, 0xf2, !P0 ;  /* 0x000000f20000780c */ /* 0x000fc600047c1670 */
[----:B------:R0:W-:Y:S01]  /*23540*/  @!P2 STG.E.U8 desc[UR14][R30.64+0xf1], R7 ;  /* 0x0000f1071e00a986 */ /* 0x0001e2000c10110e */
[C---:B------:R-:W-:Y:S02]  /*23550*/  ISETP.LT.OR P2, PT, R0.reuse, 0xf9, !P1 ;  /* 0x000000f90000780c */ /* 0x040fe40004f41670 */
[C---:B------:R-:W-:Y:S01]  /*23560*/  ISETP.LT.OR P1, PT, R0.reuse, 0xfa, !P1 ;  /* 0x000000fa0000780c */ /* 0x040fe20004f21670 */
[----:B------:R1:W-:Y:S01]  /*23570*/  @!P3 STG.E.U8 desc[UR14][R30.64+0xf0], R5 ;  /* 0x0000f0051e00b986 */ /* 0x0003e2000c10110e */
[C---:B------:R-:W-:Y:S02]  /*23580*/  ISETP.LT.OR P3, PT, R0.reuse, 0xf9, !P0 ;  /* 0x000000f90000780c */ /* 0x040fe40004761670 */
[----:B------:R-:W-:Y:S01]  /*23590*/  ISETP.LT.OR P0, PT, R0, 0xfa, !P0 ;  /* 0x000000fa0000780c */ /* 0x000fe20004701670 */
[----:B----4-:R-:W-:-:S05]  /*235a0*/  FMUL R2, R38, UR20 ;  /* 0x0000001426027c20 */ /* 0x010fca0008400000 */
[----:B------:R-:W-:-:S05]  /*235b0*/  F2FP.SATFINITE.E4M3.F32.PACK_AB_MERGE_C R9, RZ, R2, RZ ;  /* 0x00000002ff09723e */ /* 0x000fca00048070ff */
[----:B------:R4:W-:Y:S01]  /*235c0*/  @!P5 STG.E.U8 desc[UR14][R28.64+0xf0], R9 ;  /* 0x0000f0091c00d986 */ /* 0x0009e2000c10110e */
[----:B------:R-:W-:Y:S01]  /*235d0*/  FMUL R0, R37, UR20 ;  /* 0x0000001425007c20 */ /* 0x000fe20008400000 */
[----:B--2---:R-:W-:-:S04]  /*235e0*/  FMUL R2, R36, UR20 ;  /* 0x0000001424027c20 */ /* 0x004fc80008400000 */
[----:B0-----:R-:W-:Y:S01]  /*235f0*/  F2FP.SATFINITE.E4M3.F32.PACK_AB_MERGE_C R7, RZ, R0, RZ ;  /* 0x00000000ff07723e */ /* 0x001fe200048070ff */
[----:B---3--:R-:W-:Y:S01]  /*23600*/  FMUL R3, R35, UR20 ;  /* 0x0000001423037c20 */ /* 0x008fe20008400000 */
[----:B------:R-:W-:-:S04]  /*23610*/  F2FP.SATFINITE.E4M3.F32.PACK_AB_MERGE_C R11, RZ, R2, RZ ;  /* 0x00000002ff0b723e */ /* 0x000fc800048070ff */
[----:B------:R-:W-:Y:S01]  /*23620*/  F2FP.SATFINITE.E4M3.F32.PACK_AB_MERGE_C R3, RZ, R3, RZ ;  /* 0x00000003ff03723e */ /* 0x000fe200048070ff */
[----:B------:R4:W-:Y:S04]  /*23630*/  @!P6 STG.E.U8 desc[UR14][R28.64+0xf1], R7 ;  /* 0x0000f1071c00e986 */ /* 0x0009e8000c10110e */
[----:B------:R4:W-:Y:S04]  /*23640*/  @!P2 STG.E.U8 desc[UR14][R30.64+0xf8], R11 ;  /* 0x0000f80b1e00a986 */ /* 0x0009e8000c10110e */
[----:B------:R4:W-:Y:S01]  /*23650*/  @!P1 STG.E.U8 desc[UR14][R30.64+0xf9], R3 ;  /* 0x0000f9031e009986 */ /* 0x0009e2000c10110e */
[----:B-----5:R-:W-:Y:S01]  /*23660*/  FMUL R4, R33, UR20 ;  /* 0x0000001421047c20 */ /* 0x020fe20008400000 */
[----:B-1----:R-:W-:-:S04]  /*23670*/  FMUL R5, R32, UR20 ;  /* 0x0000001420057c20 */ /* 0x002fc80008400000 */
[----:B------:R-:W-:Y:S02]  /*23680*/  F2FP.SATFINITE.E4M3.F32.PACK_AB_MERGE_C R13, RZ, R4, RZ ;  /* 0x00000004ff0d723e */ /* 0x000fe400048070ff */
[----:B------:R-:W-:-:S03]  /*23690*/  F2FP.SATFINITE.E4M3.F32.PACK_AB_MERGE_C R5, RZ, R5, RZ ;  /* 0x00000005ff05723e */ /* 0x000fc600048070ff */
[----:B------:R4:W-:Y:S04]  /*236a0*/  @!P3 STG.E.U8 desc[UR14][R28.64+0xf8], R13 ;  /* 0x0000f80d1c00b986 */ /* 0x0009e8000c10110e */
[----:B------:R4:W-:Y:S02]  /*236b0*/  @!P0 STG.E.U8 desc[UR14][R28.64+0xf9], R5 ;  /* 0x0000f9051c008986 */ /* 0x0009e4000c10110e */
.L_x_551:
[----:B------:R-:W-:Y:S05]  /*236c0*/  BSYNC B0 ;  /* 0x0000000000007941 */ /* 0x000fea0003800000 */
.L_x_37:
[----:B--2-4-:R-:W2:Y:S04]  /*236d0*/  LDL.LU R3, [R1+0x45c] ;  /* 0x00045c0001037983 */ /* 0x014ea80000300800 */
[----:B------:R-:W2:Y:S01]  /*236e0*/  LDL.LU R2, [R1+0x460] ;  /* 0x0004600001027983 */ /* 0x000ea20000300800 */
[----:B------:R-:W-:Y:S01]  /*236f0*/  ULDC UR6, c[0x0][0xc] ;  /* 0x0000030000067ab9 */ /* 0x000fe20000000800 */
[----:B------:R-:W-:Y:S01]  /*23700*/  ULDC UR7, c[0x0][0x10] ;  /* 0x0000040000077ab9 */ /* 0x000fe20000000800 */
[----:B---3--:R-:W2:Y:S01]  /*23710*/  LDC R5, c[0x0][0x14] ;  /* 0x00000500ff057b82 */ /* 0x008ea20000000800 */
[----:B------:R-:W-:Y:S01]  /*23720*/  UIMAD.WIDE.U32 UR6, UR6, UR7, URZ ;  /* 0x00000007060672a5 */ /* 0x000fe2000f8e003f */
[----:B-----5:R-:W-:Y:S01]  /*23730*/  PRMT R0, RZ, 0x7610, R0 ;  /* 0x00007610ff007816 */ /* 0x020fe20000000000 */
[----:B------:R-:W-:-:S04]  /*23740*/  UMOV UR10, 0xffffffff ;  /* 0xffffffff000a7882 */ /* 0x000fc80000000000 */
[----:B--2---:R-:W-:-:S04]  /*23750*/  IMAD.WIDE.U32 R2, R5, UR6, R2 ;  /* 0x0000000605027c25 */ /* 0x004fc8000f8e0002 */
[----:B------:R-:W-:Y:S01]  /*23760*/  IMAD R5, R5, UR7, RZ ;  /* 0x0000000705057c24 */ /* 0x000fe2000f8e02ff */
[----:B------:R-:W-:Y:S01]  /*23770*/  ULDC.64 UR6, c[0x0][0x650] ;  /* 0x0001940000067ab9 */ /* 0x000fe20000000a00 */
[----:B------:R-:W-:Y:S01]  /*23780*/  IMAD.MOV.U32 R11, RZ, RZ, R2 ;  /* 0x000000ffff0b7224 */ /* 0x000fe200078e0002 */
[----:B------:R-:W-:Y:S01]  /*23790*/  ISETP.GE.U32.AND P0, PT, R2, UR6, PT ;  /* 0x0000000602007c0c */ /* 0x000fe2000bf06070 */
[----:B------:R-:W-:Y:S02]  /*237a0*/  IMAD.IADD R13, R3, 0x1, R5 ;  /* 0x00000001030d7824 */ /* 0x000fe400078e0205 */
[----:B------:R-:W-:-:S03]  /*237b0*/  IMAD.MOV.U32 R2, RZ, RZ, -0x1 ;  /* 0xffffffffff027424 */ /* 0x000fc600078e00ff */
[----:B------:R2:W-:Y:S01]  /*237c0*/  STL [R1+0x45c], R13 ;  /* 0x00045c0d01007387 */ /* 0x0005e20000100800 */
[----:B------:R-:W-:-:S03]  /*237d0*/  ISETP.GE.U32.AND.EX P0, PT, R13, UR7, PT, P0 ;  /* 0x000000070d007c0c */ /* 0x000fc6000bf06100 */
[----:B------:R2:W-:Y:S04]  /*237e0*/  STL [R1+0x460], R11 ;  /* 0x0004600b01007387 */ /* 0x0005e80000100800 */
[----:B------:R2:W-:Y:S06]  /*237f0*/  STL [R1+0x464], R2 ;  /* 0x0004640201007387 */ /* 0x0005ec0000100800 */
[----:B------:R-:W-:Y:S05]  /*23800*/  @P0 BRA `(.L_x_552) ;  /* 0x0000000400740947 */ /* 0x000fea0003800000 */
[----:B------:R-:W3:Y:S01]  /*23810*/  S2R R8, SR_CTAID.X ;  /* 0x0000000000087919 */ /* 0x000ee20000002500 */
[----:B------:R-:W-:Y:S01]  /*23820*/  ULDC.64 UR18, c[0x0][0x628] ;  /* 0x00018a0000127ab9 */ /* 0x000fe20000000a00 */
[----:B------:R-:W4:Y:S01]  /*23830*/  LDC R9, c[0x0][0x144] ;  /* 0x00005100ff097b82 */ /* 0x000f220000000800 */
[----:B------:R-:W-:Y:S01]  /*23840*/  ULDC UR6, c[0x0][0x150] ;  /* 0x0000540000067ab9 */ /* 0x000fe20000000800 */
[----:B------:R-:W1:Y:S01]  /*23850*/  S2R R12, SR_CTAID.Y ;  /* 0x00000000000c7919 */ /* 0x000e620000002600 */
[----:B------:R-:W-:Y:S01]  /*23860*/  ISETP.NE.U32.AND P0, PT, RZ, UR18, PT ;  /* 0x00000012ff007c0c */ /* 0x000fe2000bf05070 */
[----:B------:R-:W-:Y:S01]  /*23870*/  ULDC UR23, c[0x0][0x630] ;  /* 0x00018c0000177ab9 */ /* 0x000fe20000000800 */
[----:B------:R-:W-:Y:S02]  /*23880*/  R2UR UR16, R11 ;  /* 0x000000000b1072ca */ /* 0x000fe400000e0000 */
[----:B------:R-:W-:Y:S01]  /*23890*/  ISETP.NE.AND.EX P0, PT, RZ, UR19, PT, P0 ;  /* 0x00000013ff007c0c */ /* 0x000fe2000bf05300 */
[----:B0-----:R-:W0:Y:S01]  /*238a0*/  LDC.64 R6, c[0x0][0x620] ;  /* 0x00018800ff067b82 */ /* 0x001e220000000a00 */
[----:B------:R-:W-:-:S02]  /*238b0*/  R2UR UR17, R13 ;  /* 0x000000000d1172ca */ /* 0x000fc400000e0000 */
[----:B---3--:R-:W-:-:S05]  /*238c0*/  I2FP.F32.U32 R0, R8 ;  /* 0x0000000800007245 */ /* 0x008fca0000201000 */
[----:B------:R-:W-:-:S06]  /*238d0*/  FMUL R0, R0, UR6 ;  /* 0x0000000600007c20 */ /* 0x000fcc0008400000 */
[----:B------:R-:W3:Y:S01]  /*238e0*/  F2I.U32.TRUNC.NTZ R0, R0 ;  /* 0x0000000000007305 */ /* 0x000ee2000020f000 */
[----:B-1----:R-:W-:Y:S05]  /*238f0*/  @!P0 BRA `(.L_x_553) ;  /* 0x0000000000308947 */ /* 0x002fea0003800000 */
        /* <DEDUP_REMOVED lines=12> */
.L_x_553:
[----:B------:R-:W-:Y:S01]  /*239c0*/  USHF.R.U64 UR10, UR16, UR23, UR17 ;  /* 0x00000017100a7299 */ /* 0x000fe20008001211 */
[----:B------:R-:W1:Y:S01]  /*239d0*/  LDC.64 R20, c[0x0][0x640] ;  /* 0x00019000ff147b82 */ /* 0x000e620000000a00 */
[----:B------:R-:W-:Y:S01]  /*239e0*/  USHF.R.U32.HI UR6, URZ, UR23, UR17 ;  /* 0x000000173f067299 */ /* 0x000fe20008011611 */
[----:B---3--:R-:W-:Y:S02]  /*239f0*/  IMAD.MOV R10, RZ, RZ, -R0 ;  /* 0x000000ffff0a7224 */ /* 0x008fe400078e0a00 */
[----:B--2---:R-:W-:Y:S01]  /*23a00*/  IMAD.MOV.U32 R2, RZ, RZ, R11 ;  /* 0x000000ffff027224 */ /* 0x004fe200078e000b */
[----:B------:R-:W-:Y:S01]  /*23a10*/  IADD3 R5, P0, RZ, -UR10, RZ ;  /* 0x8000000aff057c10 */ /* 0x000fe2000ff1e0ff */
[----:B----4-:R-:W-:Y:S02]  /*23a20*/  IMAD R17, R9, R10, R8 ;  /* 0x0000000a09117224 */ /* 0x010fe400078e0208 */
[----:B------:R-:W2:Y:S02]  /*23a30*/  LDC R4, c[0x0][0x618] ;  /* 0x00018600ff047b82 */ /* 0x000ea40000000800 */
[----:B------:R-:W-:Y:S01]  /*23a40*/  IMAD.X R3, RZ, RZ, ~UR6, P0 ;  /* 0x80000006ff037e24 */ /* 0x000fe200080e06ff */
[----:B------:R-:W-:-:S03]  /*23a50*/  ULDC UR6, c[0x0][0x154] ;  /* 0x0000550000067ab9 */ /* 0x000fc60000000800 */
[-C--:B0-----:R-:W-:Y:S02]  /*23a60*/  IMAD R0, R3, R6.reuse, RZ ;  /* 0x0000000603007224 */ /* 0x081fe400078e02ff */
[----:B------:R-:W0:Y:S01]  /*23a70*/  LDC R14, c[0x0][0x608] ;  /* 0x00018200ff0e7b82 */ /* 0x000e220000000800 */
[----:B------:R-:W-:Y:S02]  /*23a80*/  IMAD.MOV.U32 R3, RZ, RZ, R13 ;  /* 0x000000ffff037224 */ /* 0x000fe400078e000d */
[----:B------:R-:W-:-:S05]  /*23a90*/  IMAD.WIDE.U32 R2, R5, R6, R2 ;  /* 0x0000000605027225 */ /* 0x000fca00078e0002 */
[----:B------:R-:W3:Y:S01]  /*23aa0*/  LDC R18, c[0x0][0x658] ;  /* 0x00019600ff127b82 */ /* 0x000ee20000000800 */
[----:B------:R-:W-:Y:S01]  /*23ab0*/  IMAD R5, R5, R7, R0 ;  /* 0x0000000705057224 */ /* 0x000fe200078e0200 */
[----:B------:R-:W-:Y:S01]  /*23ac0*/  I2FP.F32.U32 R0, R12 ;  /* 0x0000000c00007245 */ /* 0x000fe20000201000 */
[----:B------:R-:W-:Y:S01]  /*23ad0*/  IMAD.MOV.U32 R7, RZ, RZ, 0x1 ;  /* 0x00000001ff077424 */ /* 0x000fe200078e00ff */
[----:B-1----:R-:W-:Y:S01]  /*23ae0*/  ISETP.NE.U32.AND P0, PT, R20, RZ, PT ;  /* 0x000000ff1400720c */ /* 0x002fe20003f05070 */
[----:B------:R-:W-:Y:S02]  /*23af0*/  IMAD.IADD R3, R3, 0x1, R5 ;  /* 0x0000000103037824 */ /* 0x000fe400078e0205 */
[----:B------:R-:W-:Y:S01]  /*23b00*/  FMUL R0, R0, UR6 ;  /* 0x0000000600007c20 */ /* 0x000fe20008400000 */
[----:B------:R-:W1:Y:S01]  /*23b10*/  LDC R15, c[0x0][0x148] ;  /* 0x00005200ff0f7b82 */ /* 0x000e620000000800 */
[----:B------:R-:W-:Y:S01]  /*23b20*/  ISETP.NE.AND.EX P0, PT, R21, RZ, PT, P0 ;  /* 0x000000ff1500720c */ /* 0x000fe20003f05300 */
[----:B------:R-:W-:Y:S01]  /*23b30*/  IMAD.MOV.U32 R5, RZ, RZ, -0x1 ;  /* 0xffffffffff057424 */ /* 0x000fe200078e00ff */
[-CC-:B--2---:R-:W-:Y:S01]  /*23b40*/  SHF.R.U64 R10, R2, R4.reuse, R3.reuse ;  /* 0x00000004020a7219 */ /* 0x184fe20000001203 */
[----:B------:R2:W4:Y:S01]  /*23b50*/  F2I.U32.TRUNC.NTZ R13, R0 ;  /* 0x00000000000d7305 */ /* 0x000522000020f000 */
[----:B------:R-:W-:-:S03]  /*23b60*/  SHF.R.U32.HI R3, RZ, R4, R3 ;  /* 0x00000004ff037219 */ /* 0x000fc60000011603 */
[----:B------:R-:W1:Y:S01]  /*23b70*/  LDC R16, c[0x0][0x600] ;  /* 0x00018000ff107b82 */ /* 0x000e620000000800 */
[-CC-:B0-----:R-:W-:Y:S02]  /*23b80*/  SHF.R.U64 R8, R10, R14.reuse, R3.reuse ;  /* 0x0000000e0a087219 */ /* 0x181fe40000001203 */
[----:B------:R-:W-:-:S05]  /*23b90*/  SHF.R.U32.HI R3, RZ, R14, R3 ;  /* 0x0000000eff037219 */ /* 0x000fca0000011603 */
[----:B------:R-:W0:Y:S01]  /*23ba0*/  LDC R22, c[0x0][0x648] ;  /* 0x00019200ff167b82 */ /* 0x000e220000000800 */
[-CC-:B---3--:R-:W-:Y:S02]  /*23bb0*/  SHF.R.U64 R11, R8, R18.reuse, R3.reuse ;  /* 0x00000012080b7219 */ /* 0x188fe40000001203 */
[-C--:B------:R-:W-:Y:S02]  /*23bc0*/  SHF.L.U32 R5, R5, R18.reuse, RZ ;  /* 0x0000001205057219 */ /* 0x080fe400000006ff */
[-C--:B------:R-:W-:Y:S01]  /*23bd0*/  SHF.R.U32.HI R3, RZ, R18.reuse, R3 ;  /* 0x00000012ff037219 */ /* 0x080fe20000011603 */
[----:B------:R-:W-:Y:S01]  /*23be0*/  IMAD.MOV.U32 R2, RZ, RZ, R11 ;  /* 0x000000ffff027224 */ /* 0x000fe200078e000b */
[----:B------:R-:W-:Y:S01]  /*23bf0*/  SHF.L.U32 R40, R7, R18, RZ ;  /* 0x0000001207287219 */ /* 0x000fe200000006ff */
[----:B------:R-:W3:Y:S01]  /*23c00*/  LDC R23, c[0x0][0x638] ;  /* 0x00018e00ff177b82 */ /* 0x000ee20000000800 */
[----:B------:R-:W-:-:S07]  /*23c10*/  LOP3.LUT R19, RZ, R5, RZ, 0x33, !PT ;  /* 0x00000005ff137212 */ /* 0x000fce00078e33ff */
[----:B------:R-:W0:Y:S01]  /*23c20*/  LDC R24, c[0x0][0x610] ;  /* 0x00018400ff187b82 */ /* 0x000e220000000800 */
[----:B--2-4-:R-:W-:Y:S05]  /*23c30*/  @!P0 BRA `(.L_x_554) ;  /* 0x0000000000288947 */ /* 0x014fea0003800000 */
[----:B------:R-:W2:Y:S02]  /*23c40*/  LDC R0, c[0x0][0x64c] ;  /* 0x00019300ff007b82 */ /* 0x000ea40000000800 */
[----:B--2---:R-:W-:-:S05]  /*23c50*/  IADD3 R7, P0, R11, R0, RZ ;  /* 0x000000000b077210 */ /* 0x004fca0007f1e0ff */
        /* <DEDUP_REMOVED lines=8> */
.L_x_554:
[----:B0-----:R-:W-:Y:S01]  /*23ce0*/  SHF.R.U64 R0, R2, R22, R3 ;  /* 0x0000001602007219 */ /* 0x001fe20000001203 */
[----:B-1----:R-:W-:Y:S01]  /*23cf0*/  VIADD R5, R16, 0xffffffff ;  /* 0xffffffff10057836 */ /* 0x002fe20000000000 */
[----:B------:R-:W-:Y:S01]  /*23d00*/  LOP3.LUT R3, R8, R19, RZ, 0xc0, !PT ;  /* 0x0000001308037212 */ /* 0x000fe200078ec0ff */
[----:B------:R-:W-:Y:S02]  /*23d10*/  IMAD.MOV R13, RZ, RZ, -R13 ;  /* 0x000000ffff0d7224 */ /* 0x000fe400078e0a0d */
[----:B------:R-:W-:Y:S02]  /*23d20*/  IMAD.MOV R2, RZ, RZ, -R0 ;  /* 0x000000ffff027224 */ /* 0x000fe400078e0a00 */
[----:B------:R-:W-:Y:S01]  /*23d30*/  IMAD R40, R40, R0, R3 ;  /* 0x0000000028287224 */ /* 0x000fe200078e0203 */
[----:B------:R-:W-:Y:S01]  /*23d40*/  LOP3.LUT R3, R10, R5, RZ, 0xc0, !PT ;  /* 0x000000050a037212 */ /* 0x000fe200078ec0ff */
[----:B------:R-:W-:Y:S02]  /*23d50*/  @P4 IMAD R17, R15, R13, R12 ;  /* 0x0000000d0f114224 */ /* 0x000fe400078e020c */
[----:B---3--:R-:W-:-:S02]  /*23d60*/  IMAD R0, R2, R23, R11 ;  /* 0x0000001702007224 */ /* 0x008fc400078e020b */
[----:B------:R-:W-:Y:S02]  /*23d70*/  IMAD.MOV.U32 R2, RZ, RZ, 0x1 ;  /* 0x00000001ff027424 */ /* 0x000fe400078e00ff */
[----:B------:R-:W-:Y:S02]  /*23d80*/  IMAD R40, R40, R24, R17 ;  /* 0x0000001828287224 */ /* 0x000fe400078e0211 */
[----:B------:R-:W-:Y:S01]  /*23d90*/  IMAD R3, R0, R16, R3 ;  /* 0x0000001000037224 */ /* 0x000fe200078e0203 */
[----:B------:R-:W-:-:S04]  /*23da0*/  PRMT R0, R2, 0x7610, R0 ;  /* 0x0000761002007816 */ /* 0x000fc80000000000 */
[----:B------:R-:W-:Y:S02]  /*23db0*/  SEL R2, R3, R40, !P4 ;  /* 0x0000002803027207 */ /* 0x000fe40006000000 */
[----:B------:R-:W-:-:S03]  /*23dc0*/  SEL R40, R40, R3, !P4 ;  /* 0x0000000328287207 */ /* 0x000fc60006000000 */
[----:B------:R3:W-:Y:S04]  /*23dd0*/  STL [R1+0x464], R2 ;  /* 0x0004640201007387 */ /* 0x0007e80000100800 */
.L_x_552:
[----:B------:R4:W-:Y:S01]  /*23de0*/  STL [R1+0x468], R40 ;  /* 0x0004682801007387 */ /* 0x0009e20000100800 */
[----:B------:R-:W-:-:S13]  /*23df0*/  LOP3.LUT P0, RZ, R0, 0xff, RZ, 0xc0, !PT ;  /* 0x000000ff00ff7812 */ /* 0x000fda000780c0ff */
[----:B----4-:R-:W-:Y:S05]  /*23e00*/  @P0 BRA `(.L_x_555) ;  /* 0xfffffdd400540947 */ /* 0x010fea000383ffff */
[----:B------:R-:W-:Y:S05]  /*23e10*/  EXIT ;  /* 0x000000000000794d */ /* 0x000fea0003800000 */
.L_x_7:
[----:B0-----:R-:W2:Y:S01]  /*23e20*/  LDL R16, [R1+0x460] ;  /* 0x0004600001107983 */ /* 0x001ea20000100800 */
[----:B------:R-:W-:-:S03]  /*23e30*/  ULDC.64 UR4, c[0x0][0x650] ;  /* 0x0001940000047ab9 */ /* 0x000fc60000000a00 */
[----:B------:R-:W3:Y:S01]  /*23e40*/  LDL R20, [R1+0x45c] ;  /* 0x00045c0001147983 */ /* 0x000ee20000100800 */
[----:B------:R-:W-:Y:S01]  /*23e50*/  PRMT R0, RZ, 0x7610, R0 ;  /* 0x00007610ff007816 */ /* 0x000fe20000000000 */
[----:B------:R-:W-:Y:S02]  /*23e60*/  IMAD.MOV.U32 R5, RZ, RZ, -0x1 ;  /* 0xffffffffff057424 */ /* 0x000fe400078e00ff */
[----:B------:R-:W-:Y:S02]  /*23e70*/  IMAD.MOV.U32 R4, RZ, RZ, -0x1 ;  /* 0xffffffffff047424 */ /* 0x000fe400078e00ff */
[----:B------:R-:W-:Y:S01]  /*23e80*/  IMAD.MOV.U32 R10, RZ, RZ, -0x1 ;  /* 0xffffffffff0a7424 */ /* 0x000fe200078e00ff */
[----:B--2---:R-:W-:-:S04]  /*23e90*/  ISETP.GE.U32.AND P0, PT, R16, UR4, PT ;  /* 0x0000000410007c0c */ /* 0x004fc8000bf06070 */
[----:B---3--:R-:W-:-:S13]  /*23ea0*/  ISETP.GE.U32.AND.EX P0, PT, R20, UR5, PT, P0 ;  /* 0x0000000514007c0c */ /* 0x008fda000bf06100 */
[----:B------:R-:W-:Y:S05]  /*23eb0*/  @P0 BRA `(.L_x_556) ;  /* 0x0000000400300947 */ /* 0x000fea0003800000 */
[----:B------:R-:W0:Y:S01]  /*23ec0*/  LDC.64 R14, c[0x0][0x628] ;  /* 0x00018a00ff0e7b82 */ /* 0x000e220000000a00 */
[----:B------:R-:W-:Y:S02]  /*23ed0*/  IMAD.MOV.U32 R8, RZ, RZ, R16 ;  /* 0x000000ffff087224 */ /* 0x000fe400078e0010 */
[----:B------:R-:W-:-:S05]  /*23ee0*/  IMAD.MOV.U32 R9, RZ, RZ, R20 ;  /* 0x000000ffff097224 */ /* 0x000fca00078e0014 */
[----:B------:R-:W1:Y:S08]  /*23ef0*/  LDC R10, c[0x0][0x630] ;  /* 0x00018c00ff0a7b82 */ /* 0x000e700000000800 */
[----:B------:R-:W2:Y:S01]  /*23f00*/  LDC.64 R18, c[0x0][0x620] ;  /* 0x00018800ff127b82 */ /* 0x000ea20000000a00 */
[----:B0-----:R-:W-:-:S04]  /*23f10*/  ISETP.NE.U32.AND P0, PT, R14, RZ, PT ;  /* 0x000000ff0e00720c */ /* 0x001fc80003f05070 */
[----:B------:R-:W-:-:S13]  /*23f20*/  ISETP.NE.AND.EX P0, PT, R15, RZ, PT, P0 ;  /* 0x000000ff0f00720c */ /* 0x000fda0003f05300 */
[----:B-12---:R-:W-:Y:S05]  /*23f30*/  @!P0 BRA `(.L_x_557) ;  /* 0x0000000000288947 */ /* 0x006fea0003800000 */
[----:B------:R-:W0:Y:S02]  /*23f40*/  LDC R0, c[0x0][0x634] ;  /* 0x00018d00ff007b82 */ /* 0x000e240000000800 */
[----:B0-----:R-:W-:-:S05]  /*23f50*/  IADD3 R9, P0, R16, R0, RZ ;  /* 0x0000000010097210 */ /* 0x001fca0007f1e0ff */
        /* <DEDUP_REMOVED lines=8> */
.L_x_557:
[----:B------:R-:W0:Y:S01]  /*23fe0*/  LDC.64 R22, c[0x0][0x640] ;  /* 0x00019000ff167b82 */ /* 0x000e220000000a00 */
[-CC-:B------:R-:W-:Y:S01]  /*23ff0*/  SHF.R.U64 R14, R8, R10.reuse, R9.reuse ;  /* 0x0000000a080e7219 */ /* 0x180fe20000001209 */
[----:B------:R-:W-:Y:S01]  /*24000*/  IMAD.MOV.U32 R4, RZ, RZ, R16 ;  /* 0x000000ffff047224 */ /* 0x000fe200078e0010 */
[----:B------:R-:W-:Y:S01]  /*24010*/  SHF.R.U32.HI R0, RZ, R10, R9 ;  /* 0x0000000aff007219 */ /* 0x000fe20000011609 */
[----:B------:R-:W-:Y:S01]  /*24020*/  IMAD.MOV.U32 R24, RZ, RZ, 0x1 ;  /* 0x00000001ff187424 */ /* 0x000fe200078e00ff */
[----:B------:R-:W-:-:S03]  /*24030*/  IADD3 R7, P0, RZ, -R14, RZ ;  /* 0x8000000eff077210 */ /* 0x000fc60007f1e0ff */
[----:B------:R-:W1:Y:S02]  /*24040*/  LDC R6, c[0x0][0x618] ;  /* 0x00018600ff067b82 */ /* 0x000e640000000800 */
[----:B------:R-:W-:-:S04]  /*24050*/  IMAD.X R5, RZ, RZ, ~R0, P0 ;  /* 0x000000ffff057224 */ /* 0x000fc800000e0e00 */
[-C--:B------:R-:W-:Y:S02]  /*24060*/  IMAD R0, R5, R18.reuse, RZ ;  /* 0x0000001205007224 */ /* 0x080fe400078e02ff */
[----:B------:R-:W2:Y:S01]  /*24070*/  LDC R8, c[0x0][0x608] ;  /* 0x00018200ff087b82 */ /* 0x000ea20000000800 */
[----:B------:R-:W-:Y:S02]  /*24080*/  IMAD.MOV.U32 R5, RZ, RZ, R20 ;  /* 0x000000ffff057224 */ /* 0x000fe400078e0014 */
[----:B------:R-:W-:-:S05]  /*24090*/  IMAD.WIDE.U32 R4, R7, R18, R4 ;  /* 0x0000001207047225 */ /* 0x000fca00078e0004 */
[----:B------:R-:W3:Y:S01]  /*240a0*/  LDC R21, c[0x0][0x658] ;  /* 0x00019600ff157b82 */ /* 0x000ee20000000800 */
[----:B------:R-:W-:Y:S01]  /*240b0*/  IMAD R7, R7, R19, R0 ;  /* 0x0000001307077224 */ /* 0x000fe200078e0200 */
[----:B0-----:R-:W-:-:S03]  /*240c0*/  ISETP.NE.U32.AND P0, PT, R22, RZ, PT ;  /* 0x000000ff1600720c */ /* 0x001fc60003f05070 */
[----:B------:R-:W-:Y:S01]  /*240d0*/  IMAD.IADD R5, R5, 0x1, R7 ;  /* 0x0000000105057824 */ /* 0x000fe200078e0207 */
[----:B------:R-:W-:Y:S02]  /*240e0*/  ISETP.NE.AND.EX P0, PT, R23, RZ, PT, P0 ;  /* 0x000000ff1700720c */ /* 0x000fe40003f05300 */
[----:B------:R-:W0:Y:S02]  /*240f0*/  LDC R16, c[0x0][0x600] ;  /* 0x00018000ff107b82 */ /* 0x000e240000000800 */
[-CC-:B-1----:R-:W-:Y:S01]  /*24100*/  SHF.R.U64 R10, R4, R6.reuse, R5.reuse ;  /* 0x00000006040a7219 */ /* 0x182fe20000001205 */
[----:B------:R-:W-:Y:S01]  /*24110*/  IMAD.MOV.U32 R4, RZ, RZ, -0x1 ;  /* 0xffffffffff047424 */ /* 0x000fe200078e00ff */
[----:B------:R-:W-:-:S04]  /*24120*/  SHF.R.U32.HI R5, RZ, R6, R5 ;  /* 0x00000006ff057219 */ /* 0x000fc80000011605 */
[----:B------:R-:W1:Y:S01]  /*24130*/  LDC R18, c[0x0][0x648] ;  /* 0x00019200ff127b82 */ /* 0x000e620000000800 */
[-CC-:B--2---:R-:W-:Y:S02]  /*24140*/  SHF.R.U64 R17, R10, R8.reuse, R5.reuse ;  /* 0x000000080a117219 */ /* 0x184fe40000001205 */
[----:B------:R-:W-:-:S05]  /*24150*/  SHF.R.U32.HI R0, RZ, R8, R5 ;  /* 0x00000008ff007219 */ /* 0x000fca0000011605 */
[----:B------:R-:W2:Y:S01]  /*24160*/  LDC R20, c[0x0][0x638] ;  /* 0x00018e00ff147b82 */ /* 0x000ea20000000800 */
[-C--:B---3--:R-:W-:Y:S02]  /*24170*/  SHF.L.U32 R4, R4, R21.reuse, RZ ;  /* 0x0000001504047219 */ /* 0x088fe400000006ff */
[-CC-:B------:R-:W-:Y:S02]  /*24180*/  SHF.R.U64 R19, R17, R21.reuse, R0.reuse ;  /* 0x0000001511137219 */ /* 0x180fe40000001200 */
[----:B------:R-:W-:Y:S02]  /*24190*/  LOP3.LUT R26, RZ, R4, RZ, 0x33, !PT ;  /* 0x00000004ff1a7212 */ /* 0x000fe400078e33ff */
[----:B------:R-:W-:Y:S01]  /*241a0*/  SHF.R.U32.HI R5, RZ, R21, R0 ;  /* 0x00000015ff057219 */ /* 0x000fe20000011600 */
[----:B------:R-:W3:Y:S01]  /*241b0*/  LDC R25, c[0x0][0x610] ;  /* 0x00018400ff197b82 */ /* 0x000ee20000000800 */
[----:B------:R-:W-:Y:S01]  /*241c0*/  IMAD.MOV.U32 R4, RZ, RZ, R19 ;  /* 0x000000ffff047224 */ /* 0x000fe200078e0013 */
[----:B------:R-:W-:Y:S06]  /*241d0*/  @!P0 BRA `(.L_x_558) ;  /* 0x0000000000288947 */ /* 0x000fec0003800000 */
        /* <DEDUP_REMOVED lines=10> */
.L_x_558:
[----:B-1----:R-:W-:Y:S01]  /*24280*/  SHF.R.U64 R3, R4, R18, R5 ;  /* 0x0000001204037219 */ /* 0x002fe20000001205 */
[----:B0-----:R-:W-:Y:S01]  /*24290*/  VIADD R5, R16, 0xffffffff ;  /* 0xffffffff10057836 */ /* 0x001fe20000000000 */
[----:B------:R-:W-:Y:S01]  /*242a0*/  SHF.L.U32 R24, R24, R21, RZ ;  /* 0x0000001518187219 */ /* 0x000fe200000006ff */
[----:B------:R-:W-:Y:S01]  /*242b0*/  @P4 IMAD R11, R13, R12, R2 ;  /* 0x0000000c0d0b4224 */ /* 0x000fe200078e0202 */
[----:B------:R-:W-:Y:S01]  /*242c0*/  LOP3.LUT R0, R17, R26, RZ, 0xc0, !PT ;  /* 0x0000001a11007212 */ /* 0x000fe200078ec0ff */
[----:B------:R-:W-:-:S04]  /*242d0*/  IMAD.MOV R4, RZ, RZ, -R3 ;  /* 0x000000ffff047224 */ /* 0x000fc800078e0a03 */
[----:B------:R-:W-:Y:S01]  /*242e0*/  IMAD R2, R24, R3, R0 ;  /* 0x0000000318027224 */ /* 0x000fe200078e0200 */
[----:B------:R-:W-:Y:S01]  /*242f0*/  LOP3.LUT R3, R10, R5, RZ, 0xc0, !PT ;  /* 0x000000050a037212 */ /* 0x000fe200078ec0ff */
[----:B--2---:R-:W-:Y:S02]  /*24300*/  IMAD R0, R4, R20, R19 ;  /* 0x0000001404007224 */ /* 0x004fe400078e0213 */
[----:B---3--:R-:W-:Y:S02]  /*24310*/  IMAD R5, R2, R25, R11 ;  /* 0x0000001902057224 */ /* 0x008fe400078e020b */
[----:B------:R-:W-:Y:S02]  /*24320*/  IMAD.MOV.U32 R4, RZ, RZ, 0x1 ;  /* 0x00000001ff047424 */ /* 0x000fe400078e00ff */
[----:B------:R-:W-:Y:S02]  /*24330*/  IMAD R2, R0, R16, R3 ;  /* 0x0000001000027224 */ /* 0x000fe400078e0203 */
[----:B------:R-:W-:Y:S01]  /*24340*/  IMAD.MOV.U32 R10, RZ, RZ, R14 ;  /* 0x000000ffff0a7224 */ /* 0x000fe200078e000e */
[----:B------:R-:W-:-:S02]  /*24350*/  PRMT R0, R4, 0x7610, R0 ;  /* 0x0000761004007816 */ /* 0x000fc40000000000 */
[----:B------:R-:W-:Y:S02]  /*24360*/  SEL R4, R2, R5, !P4 ;  /* 0x0000000502047207 */ /* 0x000fe40006000000 */
[----:B------:R-:W-:-:S07]  /*24370*/  SEL R5, R5, R2, !P4 ;  /* 0x0000000205057207 */ /* 0x000fce0006000000 */
.L_x_556:
[----:B------:R-:W-:-:S08]  /*24380*/  NOP ;  /* 0x0000000000007918 */ /* 0x000fd00000000000 */
[----:B------:R-:W0:-:S00]  /*24390*/  USETMAXREG.DEALLOC.CTAPOOL 0x18 ;  /* 0x00000018000079c8 */ /* 0x000e0000080e0500 */
[----:B------:R-:W-:-:S13]  /*243a0*/  ISETP.NE.AND P0, PT, RZ, UR8, PT ;  /* 0x00000008ff007c0c */ /* 0x000fda000bf05270 */
[----:B------:R-:W-:Y:S05]  /*243b0*/  @P0 EXIT ;  /* 0x000000000000094d */ /* 0x000fea0003800000 */
[----:B0-----:R-:W-:Y:S01]  /*243c0*/  LOP3.LUT P0, RZ, R0, 0xff, RZ, 0xc0, !PT ;  /* 0x000000ff00ff7812 */ /* 0x001fe2000780c0ff */
[----:B------:R-:W-:Y:S02]  /*243d0*/  IMAD.MOV.U32 R6, RZ, RZ, 0x1 ;  /* 0x00000001ff067424 */ /* 0x000fe400078e00ff */
[----:B------:R-:W-:-:S10]  /*243e0*/  IMAD.MOV.U32 R7, RZ, RZ, RZ ;  /* 0x000000ffff077224 */ /* 0x000fd400078e00ff */
[----:B------:R-:W-:Y:S05]  /*243f0*/  @!P0 BRA `(.L_x_559) ;  /* 0x0000000c00948947 */ /* 0x000fea0003800000 */
[----:B------:R-:W0:Y:S01]  /*24400*/  LDC R0, c[0x0][0x28c] ;  /* 0x0000a300ff007b82 */ /* 0x000e220000000800 */
[----:B------:R-:W-:Y:S01]  /*24410*/  ULDC UR5, c[0x0][0x658] ;  /* 0x0001960000057ab9 */ /* 0x000fe20000000800 */
[----:B------:R-:W-:Y:S01]  /*24420*/  UMOV UR9, 0xffffffff ;  /* 0xffffffff00097882 */ /* 0x000fe20000000000 */
[----:B------:R-:W-:Y:S01]  /*24430*/  UMOV UR11, 0x1 ;  /* 0x00000001000b7882 */ /* 0x000fe20000000000 */
[----:B------:R-:W-:Y:S01]  /*24440*/  USHF.L.U32 UR9, UR9, UR5, URZ ;  /* 0x0000000509097299 */ /* 0x000fe2000800063f */
[----:B------:R-:W-:Y:S01]  /*24450*/  BSSY B0, `(.L_x_559) ;  /* 0x00000df000007945 */ /* 0x000fe20003800000 */
[----:B------:R-:W-:Y:S01]  /*24460*/  ULDC UR7, c[0x0][0xc] ;  /* 0x0000030000077ab9 */ /* 0x000fe20000000800 */
[----:B------:R-:W-:Y:S01]  /*24470*/  ULDC UR10, c[0x0][0x10] ;  /* 0x00000400000a7ab9 */ /* 0x000fe20000000800 */
[----:B------:R-:W1:Y:S01]  /*24480*/  S2UR UR6, SR_CgaCtaId ;  /* 0x00000000000679c3 */ /* 0x000e620000008800 */
[----:B------:R-:W-:Y:S01]  /*24490*/  ULOP3.LUT UR15, URZ, UR9, URZ, 0x33, !UPT ;  /* 0x000000093f0f7292 */ /* 0x000fe2000f8e333f */
[----:B------:R-:W-:Y:S01]  /*244a0*/  IMAD.MOV.U32 R9, RZ, RZ, 0x1 ;  /* 0x00000001ff097424 */ /* 0x000fe200078e00ff */
[----:B------:R-:W-:Y:S01]  /*244b0*/  ULDC UR4, c[0x0][0x600] ;  /* 0x0001800000047ab9 */ /* 0x000fe20000000800 */
[----:B------:R-:W-:Y:S01]  /*244c0*/  IMAD.MOV.U32 R6, RZ, RZ, 0x1 ;  /* 0x00000001ff067424 */ /* 0x000fe200078e00ff */
[----:B------:R-:W-:Y:S01]  /*244d0*/  UMOV UR18, 0x55 ;  /* 0x0000005500127882 */ /* 0x000fe20000000000 */
[----:B------:R-:W-:Y:S01]  /*244e0*/  IMAD.MOV.U32 R7, RZ, RZ, RZ ;  /* 0x000000ffff077224 */ /* 0x000fe200078e00ff */
[----:B------:R-:W-:-:S02]  /*244f0*/  ULOP3.LUT UR27, UR13, 0x2, URZ, 0xfc, !UPT ;  /* 0x000000020d1b7892 */ /* 0x000fc4000f8efc3f */
[----:B------:R-:W-:Y:S02]  /*24500*/  UIADD3 UR4, UR4, -0x1, URZ ;  /* 0xffffffff04047890 */ /* 0x000fe4000fffe03f */
[----:B------:R-:W-:Y:S01]  /*24510*/  USHF.L.U32 UR5, UR11, UR5, URZ ;  /* 0x000000050b057299 */ /* 0x000fe2000800063f */
[----:B------:R-:W-:Y:S01]  /*24520*/  ULDC.64 UR28, c[0x0][0x198] ;  /* 0x00006600001c7ab9 */ /* 0x000fe20000000a00 */
[----:B0-----:R-:W-:-:S05]  /*24530*/  VIADD R0, R0, 0x3f ;  /* 0x0000003f00007836 */ /* 0x001fca0000000000 */
[----:B------:R-:W-:Y:S01]  /*24540*/  SHF.R.S32.HI R3, RZ, 0x1f, R0 ;  /* 0x0000001fff037819 */ /* 0x000fe20000011400 */
[----:B-1----:R-:W-:-:S03]  /*24550*/  ULOP3.LUT UR8, UR6, 0x1, URZ, 0xc0, !UPT ;  /* 0x0000000106087892 */ /* 0x002fc6000f8ec03f */
[----:B------:R-:W-:Y:S01]  /*24560*/  LEA.HI R0, R3, R0, RZ, 0x6 ;  /* 0x0000000003007211 */ /* 0x000fe200078f30ff */
[----:B------:R-:W-:Y:S02]  /*24570*/  USHF.R.U32.HI UR30, URZ, 0x1, UR6 ;  /* 0x000000013f1e7899 */ /* 0x000fe40008011606 */
[----:B------:R-:W-:Y:S01]  /*24580*/  USHF.L.U32 UR14, UR6, 0x7, URZ ;  /* 0x00000007060e7899 */ /* 0x000fe2000800063f */
[----:B------:R-:W-:Y:S01]  /*24590*/  SHF.R.S32.HI R0, RZ, 0x6, R0 ;  /* 0x00000006ff007819 */ /* 0x000fe20000011400 */
[----:B------:R-:W-:Y:S02]  /*245a0*/  USHF.L.U32 UR31, UR6, 0xd, URZ ;  /* 0x0000000d061f7899 */ /* 0x000fe4000800063f */
[----:B------:R-:W-:Y:S02]  /*245b0*/  ULOP3.LUT UR6, UR6, 0xfffffffe, URZ, 0xc0, !UPT ;  /* 0xfffffffe06067892 */ /* 0x000fe4000f8ec03f */
[----:B------:R-:W-:Y:S01]  /*245c0*/  UISETP.GT.U32.AND UP0, UPT, UR8, 0xffff, UPT ;  /* 0x0000ffff0800788c */ /* 0x000fe2000bf04070 */
[----:B------:R-:W-:Y:S01]  /*245d0*/  VIADD R15, R0, 0x1 ;  /* 0x00000001000f7836 */ /* 0x000fe20000000000 */
[----:B------:R-:W-:-:S02]  /*245e0*/  USHF.L.U32 UR16, UR11, UR6, URZ ;  /* 0x000000060b107299 */ /* 0x000fc4000800063f */
[----:B------:R-:W-:Y:S02]  /*245f0*/  ULOP3.LUT UR9, UR6, 0x1, URZ, 0xfc, !UPT ;  /* 0x0000000106097892 */ /* 0x000fe4000f8efc3f */
[----:B------:R-:W-:Y:S02]  /*24600*/  UIMAD.WIDE.U32 UR6, UR7, UR10, URZ ;  /* 0x0000000a070672a5 */ /* 0x000fe4000f8e003f */
[----:B------:R-:W-:Y:S01]  /*24610*/  USEL UR8, UR8, 0xffff, !UP0 ;  /* 0x0000ffff08087887 */ /* 0x000fe2000c000000 */
[----:B------:R-:W-:Y:S01]  /*24620*/  ULDC UR10, c[0x0][0x14] ;  /* 0x00000500000a7ab9 */ /* 0x000fe20000000800 */
[----:B------:R-:W-:Y:S02]  /*24630*/  USHF.L.U32 UR9, UR11, UR9, URZ ;  /* 0x000000090b097299 */ /* 0x000fe4000800063f */
[----:B------:R-:W-:Y:S02]  /*24640*/  UIMAD.WIDE.U32 UR24, UR6, UR10, URZ ;  /* 0x0000000a061872a5 */ /* 0x000fe4000f8e003f */
[----:B------:R-:W-:-:S02]  /*24650*/  UIMAD UR17, UR7, UR10, URZ ;  /* 0x0000000a071172a4 */ /* 0x000fc4000f8e023f */
[----:B------:R-:W-:Y:S02]  /*24660*/  ULOP3.LUT UR8, UR8, 0xffff, URZ, 0xc0, !UPT ;  /* 0x0000ffff08087892 */ /* 0x000fe4000f8ec03f */
[----:B------:R-:W-:Y:S02]  /*24670*/  ULOP3.LUT UR14, UR14, 0x80, URZ, 0xc0, !UPT ;  /* 0x000000800e0e7892 */ /* 0x000fe4000f8ec03f */
[----:B------:R-:W-:Y:S02]  /*24680*/  ULOP3.LUT UR16, UR16, UR9, URZ, 0xfc, !UPT ;  /* 0x0000000910107292 */ /* 0x000fe4000f8efc3f */
[----:B------:R-:W-:Y:S02]  /*24690*/  UIADD3 UR17, UR25, UR17, URZ ;  /* 0x0000001119117290 */ /* 0x000fe4000fffe03f */
[----:B------:R-:W-:-:S12]  /*246a0*/  USHF.L.U32 UR18, UR18, UR8, URZ ;  /* 0x0000000812127299 */ /* 0x000fd8000800063f */
.L_x_570:
[----:B------:R-:W-:-:S03]  /*246b0*/  UMOV UR6, 0xffffffff ;  /* 0xffffffff00067882 */ /* 0x000fc60000000000 */
[----:B------:R-:W-:Y:S05]  /*246c0*/  BRA.DIV UR6, `(.L_x_560) ;  /* 0x0000001206487947 */ /* 0x000fea000b800000 */
[----:B------:R-:W-:-:S13]  /*246d0*/  ELECT P0, URZ, PT ;  /* 0x00000000003f782f */ /* 0x000fda0003800000 */
.L_x_584:
[----:B------:R-:W0:Y:S01]  /*246e0*/  LDC R2, c[0x0][0x28c] ;  /* 0x0000a300ff027b82 */ /* 0x000e220000000800 */
[----:B------:R-:W-:Y:S01]  /*246f0*/  BSSY B1, `(.L_x_561) ;  /* 0x000003c000017945 */ /* 0x000fe20003800000 */
[----:B0-----:R-:W-:-:S13]  /*24700*/  ISETP.LT.OR P0, PT, R2, 0x1, !P0 ;  /* 0x000000010200780c */ /* 0x001fda0004701670 */
[----:B------:R-:W-:Y:S05]  /*24710*/  @P0 BRA `(.L_x_562) ;  /* 0x0000000000e40947 */ /* 0x000fea0003800000 */
[----:B------:R-:W-:Y:S01]  /*24720*/  LEA R2, R5, UR30, 0x2 ;  /* 0x0000001e05027c11 */ /* 0x000fe2000f8e10ff */
[----:B------:R-:W-:Y:S01]  /*24730*/  IMAD.MOV.U32 R13, RZ, RZ, RZ ;  /* 0x000000ffff0d7224 */ /* 0x000fe200078e00ff */
[----:B------:R-:W-:Y:S01]  /*24740*/  LEA R4, R4, UR14, 0x8 ;  /* 0x0000000e04047c11 */ /* 0x000fe2000f8e40ff */
[----:B------:R-:W-:Y:S02]  /*24750*/  IMAD.MOV.U32 R3, RZ, RZ, R15 ;  /* 0x000000ffff037224 */ /* 0x000fe400078e000f */
[----:B------:R-:W-:Y:S02]  /*24760*/  IMAD.SHL.U32 R2, R2, 0x40, RZ ;  /* 0x0000004002027824 */ /* 0x000fe400078e00ff */
[----:B------:R-:W-:Y:S02]  /*24770*/  IMAD.MOV.U32 R5, RZ, RZ, R6 ;  /* 0x000000ffff057224 */ /* 0x000fe400078e0006 */
[----:B------:R-:W-:-:S07]  /*24780*/  IMAD.MOV.U32 R8, RZ, RZ, R7 ;  /* 0x000000ffff087224 */ /* 0x000fce00078e0007 */
.L_x_565:
[----:B------:R-:W0:Y:S01]  /*24790*/  S2R R12, SR_CgaCtaId ;  /* 0x00000000000c7919 */ /* 0x000e220000008800 */
[----:B------:R-:W-:Y:S01]  /*247a0*/  MOV R11, 0x400 ;  /* 0x00000400000b7802 */ /* 0x000fe20000000f00 */
[----:B------:R-:W1:Y:S03]  /*247b0*/  S2R R14, SR_TID.X ;  /* 0x00000000000e7919 */ /* 0x000e660000002100 */
[----:B0-----:R-:W-:Y:S02]  /*247c0*/  LEA R17, R12, R11, 0x18 ;  /* 0x0000000b0c117211 */ /* 0x001fe400078ec0ff */
[----:B------:R-:W-:Y:S02]  /*247d0*/  SHF.L.U32 R11, R5, 0x1f, RZ ;  /* 0x0000001f050b7819 */ /* 0x000fe400000006ff */
[----:B-1----:R-:W-:Y:S01]  /*247e0*/  LOP3.LUT P1, RZ, R14, 0x7f, RZ, 0xc0, !PT ;  /* 0x0000007f0eff7812 */ /* 0x002fe2000782c0ff */
[----:B------:R-:W-:-:S04]  /*247f0*/  IMAD R12, R8, 0x8, R17 ;  /* 0x00000008080c7824 */ /* 0x000fc800078e0211 */
[----:B------:R-:W0:Y:S02]  /*24800*/  SYNCS.PHASECHK.TRANS64.TRYWAIT P0, [R12+URZ+0x38], R11 ;  /* 0x0000380b0c0075a7 */ /* 0x000e24000800017f */
[----:B0-----:R-:W-:Y:S06]  /*24810*/  @!P0 BRA `(.L_x_563) ;  /* 0x0000001000148947 */ /* 0x001fec0003800000 */
.L_x_585:
[----:B0-----:R-:W0:Y:S01]  /*24820*/  @!P1 LDC R11, c[0x0][0x500] ;  /* 0x00014000ff0b9b82 */ /* 0x001e220000000800 */
[----:B------:R-:W-:-:S04]  /*24830*/  UPRMT UR6, UR27, 0x9910, URZ ;  /* 0x000099101b067896 */ /* 0x000fc8000800003f */
[----:B------:R-:W-:-:S06]  /*24840*/  UISETP.NE.AND UP0, UPT, UR6, 0x2, UPT ;  /* 0x000000020600788c */ /* 0x000fcc000bf05270 */
[----:B------:R-:W-:Y:S01]  /*24850*/  PLOP3.LUT P0, PT, PT, PT, UP0, 0x80, 0x0 ;  /* 0x000000000000781c */ /* 0x000fe20003f0f008 */
[----:B0-----:R0:W-:-:S12]  /*24860*/  @!P1 SYNCS.ARRIVE.TRANS64 RZ, [R12+URZ], R11 ;  /* 0x0000000b0cff99a7 */ /* 0x0011d8000800003f */
[----:B------:R-:W-:Y:S05]  /*24870*/  @P0 BRA `(.L_x_564) ;  /* 0x0000000000040947 */ /* 0x000fea0003800000 */
[----:B------:R-:W-:Y:S01]  /*24880*/  BPT.TRAP 0x1 ;  /* 0x000000040000795c */ /* 0x000fe20000300000 */
.L_x_564:
[----:B------:R-:W-:Y:S01]  /*24890*/  R2UR UR7, R8 ;  /* 0x00000000080772ca */ /* 0x000fe200000e0000 */
[----:B------:R-:W-:Y:S01]  /*248a0*/  VIADD R3, R3, 0xffffffff ;  /* 0xffffffff03037836 */ /* 0x000fe20000000000 */
[----:B------:R-:W-:Y:S01]  /*248b0*/  R2UR UR22, R17 ;  /* 0x00000000111672ca */ /* 0x000fe200000e0000 */
[----:B------:R-:W-:Y:S01]  /*248c0*/  UIADD3 UR6, UP0, UR28, 0xf0, URZ ;  /* 0x000000f01c067890 */ /* 0x000fe2000ff1e03f */
[----:B------:R-:W-:Y:S01]  /*248d0*/  R2UR UR23, R2 ;  /* 0x00000000021772ca */ /* 0x000fe200000e0000 */
[----:B------:R-:W-:Y:S01]  /*248e0*/  UIADD3 UR34, UP1, UR28, 0x1f0, URZ ;  /* 0x000001f01c227890 */ /* 0x000fe2000ff3e03f */
[----:B------:R-:W-:Y:S01]  /*248f0*/  R2UR UR9, R12 ;  /* 0x000000000c0972ca */ /* 0x000fe200000e0000 */
[----:B------:R-:W-:Y:S01]  /*24900*/  UPRMT UR19, URZ, 0x5410, UR18 ;  /* 0x000054103f137896 */ /* 0x000fe20008000012 */
[----:B------:R-:W-:Y:S01]  /*24910*/  R2UR UR10, R13 ;  /* 0x000000000d0a72ca */ /* 0x000fe200000e0000 */
[----:B------:R-:W-:Y:S01]  /*24920*/  VIADD R8, R8, 0x1 ;  /* 0x0000000108087836 */ /* 0x000fe20000000000 */
[----:B------:R-:W-:Y:S01]  /*24930*/  R2UR UR12, R10 ;  /* 0x000000000a0c72ca */ /* 0x000fe200000e0000 */
[----:B------:R-:W-:Y:S01]  /*24940*/  UPRMT UR32, URZ, 0x5410, UR16 ;  /* 0x000054103f207896 */ /* 0x000fe20008000010 */
[----:B------:R-:W-:Y:S01]  /*24950*/  R2UR UR26, R4 ;  /* 0x00000000041a72ca */ /* 0x000fe200000e0000 */
[----:B------:R-:W-:Y:S01]  /*24960*/  USHF.L.U32 UR7, UR7, 0xe, URZ ;  /* 0x0000000e07077899 */ /* 0x000fe2000800063f */
[----:B------:R-:W-:Y:S01]  /*24970*/  ISETP.GT.AND P1, PT, R3, 0x1, PT ;  /* 0x000000010300780c */ /* 0x000fe20003f24270 */
[----:B------:R-:W-:Y:S01]  /*24980*/  UIADD3.X UR35, URZ, UR29, URZ, UP1, !UPT ;  /* 0x0000001d3f237290 */ /* 0x000fe20008ffe43f */
[C---:B------:R-:W-:Y:S01]  /*24990*/  ISETP.NE.AND P0, PT, R8.reuse, 0x7, PT ;  /* 0x000000070800780c */ /* 0x040fe20003f05270 */
[----:B------:R-:W-:Y:S01]  /*249a0*/  ULEA UR8, UR30, UR7, 0xc ;  /* 0x000000071e087291 */ /* 0x000fe2000f8e603f */
[----:B------:R-:W-:Y:S01]  /*249b0*/  VIADD R13, R13, 0x40 ;  /* 0x000000400d0d7836 */ /* 0x000fe20000000000 */
[----:B------:R-:W-:Y:S01]  /*249c0*/  ULOP3.LUT UR11, UR7, 0x2000, UR31, 0xf8, !UPT ;  /* 0x00002000070b7892 */ /* 0x000fe2000f8ef81f */
[----:B0-----:R-:W-:Y:S01]  /*249d0*/  SEL R12, RZ, 0x1, P0 ;  /* 0x00000001ff0c7807 */ /* 0x001fe20000000000 */
[----:B------:R-:W-:Y:S01]  /*249e0*/  UIADD3 UR8, UR22, 0x180, UR8 ;  /* 0x0000018016087890 */ /* 0x000fe2000fffe008 */
[----:B------:R-:W-:Y:S01]  /*249f0*/  SEL R8, R8, RZ, P0 ;  /* 0x000000ff08087207 */ /* 0x000fe20000000000 */
[----:B------:R-:W-:Y:S01]  /*24a00*/  UIADD3.X UR7, URZ, UR29, URZ, UP0, !UPT ;  /* 0x0000001d3f077290 */ /* 0x000fe200087fe43f */
[----:B------:R-:W-:Y:S01]  /*24a10*/  LOP3.LUT R5, R5, R12, RZ, 0x3c, !PT ;  /* 0x0000000c05057212 */ /* 0x000fe200078e3cff */
[----:B------:R-:W-:Y:S01]  /*24a20*/  UIADD3 UR22, UR22, 0x1c180, UR11 ;  /* 0x0001c18016167890 */ /* 0x000fe2000fffe00b */
[----:B------:R-:W-:Y:S01]  /*24a30*/  UMOV UR20, 0x0 ;  /* 0x0000000000147882 */ /* 0x000fe20000000000 */
[----:B------:R-:W-:Y:S01]  /*24a40*/  UMOV UR21, 0x10000000 ;  /* 0x1000000000157882 */ /* 0x000fe20000000000 */
[----:B------:R-:W-:-:S04]  /*24a50*/  UMOV UR11, UR23 ;  /* 0x00000017000b7c82 */ /* 0x000fc80008000000 */
[----:B------:R0:W-:Y:S02]  /*24a60*/  UTMALDG.3D.MULTICAST [UR8], [UR6], UR19, desc[UR20] ;  /* 0x00001408060073b4 */ /* 0x0001e40008011813 */
[----:B0-----:R-:W-:Y:S01]  /*24a70*/  UMOV UR8, UR22 ;  /* 0x0000001600087c82 */ /* 0x001fe20008000000 */
[----:B------:R-:W-:Y:S02]  /*24a80*/  UMOV UR11, UR26 ;  /* 0x0000001a000b7c82 */ /* 0x000fe40008000000 */
[----:B------:R0:W-:Y:S02]  /*24a90*/  UTMALDG.3D.MULTICAST [UR8], [UR34], UR32, desc[UR20] ;  /* 0x00001408220073b4 */ /* 0x0001e40008011820 */
[----:B0-----:R-:W-:Y:S05]  /*24aa0*/  @P1 BRA `(.L_x_565) ;  /* 0xfffffffc00381947 */ /* 0x001fea000383ffff */
.L_x_562:
[----:B------:R-:W-:Y:S05]  /*24ab0*/  BSYNC B1 ;  /* 0x0000000000017941 */ /* 0x000fea0003800000 */
.L_x_561:
[----:B------:R-:W2:Y:S01]  /*24ac0*/  LDL.LU R16, [R1+0x45c] ;  /* 0x00045c0001107983 */ /* 0x000ea20000300800 */
[----:B------:R-:W-:Y:S01]  /*24ad0*/  LOP3.LUT P1, RZ, R9, 0xff, RZ, 0xc0, !PT ;  /* 0x000000ff09ff7812 */ /* 0x000fe2000782c0ff */
[----:B------:R-:W-:Y:S01]  /*24ae0*/  IMAD.IADD R4, R0, 0x1, R7 ;  /* 0x0000000100047824 */ /* 0x000fe200078e0207 */
[----:B------:R-:W-:Y:S01]  /*24af0*/  ULDC.64 UR6, c[0x0][0x650] ;  /* 0x0001940000067ab9 */ /* 0x000fe20000000a00 */
[----:B------:R-:W3:Y:S01]  /*24b00*/  LDL.LU R14, [R1+0x460] ;  /* 0x00046000010e7983 */ /* 0x000ee20000300800 */
[----:B------:R-:W-:Y:S01]  /*24b10*/  BSSY B1, `(.L_x_566) ;  /* 0x0000070000017945 */ /* 0x000fe20003800000 */
[C---:B------:R-:W-:Y:S01]  /*24b20*/  IMAD.WIDE.U32 R2, R4.reuse, 0x24924925, RZ ;  /* 0x2492492504027825 */ /* 0x040fe200078e00ff */
[C---:B------:R-:W-:Y:S02]  /*24b30*/  ISETP.GT.U32.AND P0, PT, R4.reuse, 0x6, PT ;  /* 0x000000060400780c */ /* 0x040fe40003f04070 */
[----:B------:R-:W-:Y:S01]  /*24b40*/  PRMT R9, RZ, 0x7610, R9 ;  /* 0x00007610ff097816 */ /* 0x000fe20000000009 */
[----:B------:R-:W-:Y:S01]  /*24b50*/  IMAD.IADD R2, R4, 0x1, -R3 ;  /* 0x0000000104027824 */ /* 0x000fe200078e0a03 */
[----:B------:R-:W-:Y:S01]  /*24b60*/  ISETP.LT.U32.AND P0, PT, R0, 0x7, P0 ;  /* 0x000000070000780c */ /* 0x000fe20000701070 */
[----:B------:R-:W-:-:S02]  /*24b70*/  IMAD.MOV.U32 R5, RZ, RZ, -0x1 ;  /* 0xffffffffff057424 */ /* 0x000fc400078e00ff */
[----:B------:R-:W0:Y:S01]  /*24b80*/  @P1 S2R R8, SR_CgaCtaId ;  /* 0x0000000000081919 */ /* 0x000e220000008800 */
[----:B------:R-:W-:Y:S01]  /*24b90*/  LEA.HI R2, R2, R3, RZ, 0x1f ;  /* 0x0000000302027211 */ /* 0x000fe200078ff8ff */
[----:B------:R-:W-:Y:S01]  /*24ba0*/  IMAD.MOV.U32 R10, RZ, RZ, -0x1 ;  /* 0xffffffffff0a7424 */ /* 0x000fe200078e00ff */
[----:B------:R-:W-:Y:S02]  /*24bb0*/  @P1 MOV R3, 0x400 ;  /* 0x0000040000031802 */ /* 0x000fe40000000f00 */
[--C-:B------:R-:W-:Y:S02]  /*24bc0*/  SHF.R.U32.HI R7, RZ, 0x2, R2.reuse ;  /* 0x00000002ff077819 */ /* 0x100fe40000011602 */
[----:B------:R-:W-:Y:S02]  /*24bd0*/  PRMT R2, RZ, 0x7610, R2 ;  /* 0x00007610ff027816 */ /* 0x000fe40000000002 */
[----:B0-----:R-:W-:-:S04]  /*24be0*/  @P1 LEA R3, R8, R3, 0x18 ;  /* 0x0000000308031211 */ /* 0x001fc800078ec0ff */
[----:B------:R0:W-:Y:S01]  /*24bf0*/  @P1 SYNCS.ARRIVE.TRANS64.A1T0 RZ, [R3+URZ+0x88], RZ ;  /* 0x000088ff03ff19a7 */ /* 0x0001e2000810003f */
[----:B------:R-:W-:Y:S02]  /*24c00*/  ISETP.GE.U32.AND P1, PT, R0, 0x7, PT ;  /* 0x000000070000780c */ /* 0x000fe40003f26070 */
[----:B0-----:R-:W-:-:S04]  /*24c10*/  SEL R3, RZ, 0x1, !P0 ;  /* 0x00000001ff037807 */ /* 0x001fc80004000000 */
[----:B------:R-:W-:-:S07]  /*24c20*/  LOP3.LUT R6, R6, R3, RZ, 0x3c, !PT ;  /* 0x0000000306067212 */ /* 0x000fce00078e3cff */
[----:B------:R-:W-:Y:S01]  /*24c30*/  @P1 LOP3.LUT R6, R6, 0x1, R7, 0x78, !PT ;  /* 0x0000000106061812 */ /* 0x000fe200078e7807 */
[----:B------:R-:W-:Y:S02]  /*24c40*/  IMAD R7, R7, -0x7, R4 ;  /* 0xfffffff907077824 */ /* 0x000fe400078e0204 */
[----:B------:R-:W-:Y:S01]  /*24c50*/  IMAD.MOV.U32 R4, RZ, RZ, -0x1 ;  /* 0xffffffffff047424 */ /* 0x000fe200078e00ff */
[----:B---3--:R-:W-:-:S04]  /*24c60*/  IADD3 R14, P0, R14, UR24, RZ ;  /* 0x000000180e0e7c10 */ /* 0x008fc8000ff1e0ff */
[----:B--2---:R-:W-:Y:S01]  /*24c70*/  IADD3.X R16, R16, UR17, RZ, P0, !PT ;  /* 0x0000001110107c10 */ /* 0x004fe200087fe4ff */
[----:B------:R0:W-:Y:S01]  /*24c80*/  STL [R1+0x460], R14 ;  /* 0x0004600e01007387 */ /* 0x0001e20000100800 */
[----:B------:R-:W-:-:S03]  /*24c90*/  ISETP.GE.U32.AND P0, PT, R14, UR6, PT ;  /* 0x000000060e007c0c */ /* 0x000fc6000bf06070 */
[----:B------:R0:W-:Y:S01]  /*24ca0*/  STL [R1+0x45c], R16 ;  /* 0x00045c1001007387 */ /* 0x0001e20000100800 */
[----:B------:R-:W-:-:S13]  /*24cb0*/  ISETP.GE.U32.AND.EX P0, PT, R16, UR7, PT, P0 ;  /* 0x0000000710007c0c */ /* 0x000fda000bf06100 */
[----:B0-----:R-:W-:Y:S05]  /*24cc0*/  @P0 BRA `(.L_x_567) ;  /* 0x0000000400500947 */ /* 0x001fea0003800000 */
[----:B------:R-:W0:Y:S01]  /*24cd0*/  S2R R8, SR_CTAID.X ;  /* 0x0000000000087919 */ /* 0x000e220000002500 */
[----:B------:R-:W-:Y:S01]  /*24ce0*/  ULDC UR6, c[0x0][0x150] ;  /* 0x0000540000067ab9 */ /* 0x000fe20000000800 */
[----:B------:R-:W1:Y:S01]  /*24cf0*/  LDC R3, c[0x0][0x144] ;  /* 0x00005100ff037b82 */ /* 0x000e620000000800 */
[----:B------:R-:W-:Y:S01]  /*24d00*/  ULDC UR9, c[0x0][0x630] ;  /* 0x00018c0000097ab9 */ /* 0x000fe20000000800 */
[----:B------:R-:W2:Y:S06]  /*24d10*/  S2R R5, SR_CTAID.Y ;  /* 0x0000000000057919 */ /* 0x000eac0000002600 */
[----:B------:R-:W3:Y:S01]  /*24d20*/  LDC R12, c[0x0][0x148] ;  /* 0x00005200ff0c7b82 */ /* 0x000ee20000000800 */
[----:B0-----:R-:W-:-:S02]  /*24d30*/  I2FP.F32.U32 R2, R8 ;  /* 0x0000000800027245 */ /* 0x001fc40000201000 */
[----:B--2---:R-:W-:-:S03]  /*24d40*/  I2FP.F32.U32 R4, R5 ;  /* 0x0000000500047245 */ /* 0x004fc60000201000 */
[----:B------:R-:W-:Y:S01]  /*24d50*/  FMUL R2, R2, UR6 ;  /* 0x0000000602027c20 */ /* 0x000fe20008400000 */
[----:B------:R-:W-:Y:S02]  /*24d60*/  ULDC UR6, c[0x0][0x154] ;  /* 0x0000550000067ab9 */ /* 0x000fe40000000800 */
[----:B------:R-:W-:Y:S01]  /*24d70*/  FMUL R10, R4, UR6 ;  /* 0x00000006040a7c20 */ /* 0x000fe20008400000 */
[----:B------:R-:W-:Y:S02]  /*24d80*/  ULDC.64 UR6, c[0x0][0x628] ;  /* 0x00018a0000067ab9 */ /* 0x000fe40000000a00 */
[----:B------:R-:W0:Y:S01]  /*24d90*/  F2I.U32.TRUNC.NTZ R2, R2 ;  /* 0x0000000200027305 */ /* 0x000e22000020f000 */
[----:B------:R-:W-:-:S04]  /*24da0*/  ISETP.NE.U32.AND P0, PT, RZ, UR6, PT ;  /* 0x00000006ff007c0c */ /* 0x000fc8000bf05070 */
[----:B------:R-:W-:-:S03]  /*24db0*/  ISETP.NE.AND.EX P0, PT, RZ, UR7, PT, P0 ;  /* 0x00000007ff007c0c */ /* 0x000fc6000bf05300 */
[----:B------:R-:W2:Y:S01]  /*24dc0*/  F2I.U32.TRUNC.NTZ R10, R10 ;  /* 0x0000000a000a7305 */ /* 0x000ea2000020f000 */
[----:B0-----:R-:W-:Y:S02]  /*24dd0*/  IMAD.MOV R4, RZ, RZ, -R2 ;  /* 0x000000ffff047224 */ /* 0x001fe400078e0a02 */
[----:B------:R-:W-:Y:S02]  /*24de0*/  IMAD.MOV.U32 R2, RZ, RZ, R14 ;  /* 0x000000ffff027224 */ /* 0x000fe400078e000e */
[----:B-1----:R-:W-:Y:S02]  /*24df0*/  IMAD R8, R3, R4, R8 ;  /* 0x0000000403087224 */ /* 0x002fe400078e0208 */
[----:B--2---:R-:W-:-:S04]  /*24e00*/  IMAD.MOV R3, RZ, RZ, -R10 ;  /* 0x000000ffff037224 */ /* 0x004fc800078e0a0a */
[----:B---3--:R-:W-:Y:S02]  /*24e10*/  @P4 IMAD R8, R12, R3, R5 ;  /* 0x000000030c084224 */ /* 0x008fe400078e0205 */
[----:B------:R-:W-:Y:S01]  /*24e20*/  IMAD.MOV.U32 R3, RZ, RZ, R16 ;  /* 0x000000ffff037224 */ /* 0x000fe200078e0010 */
[----:B------:R-:W-:Y:S06]  /*24e30*/  @!P0 BRA `(.L_x_568) ;  /* 0x0000000000288947 */ /* 0x000fec0003800000 */
[----:B------:R-:W-:Y:S02]  /*24e40*/  ULDC UR8, c[0x0][0x634] ;  /* 0x00018d0000087ab9 */ /* 0x000fe40000000800 */
[----:B------:R-:W-:-:S05]  /*24e50*/  IADD3 R3, P0, R14, UR8, RZ ;  /* 0x000000080e037c10 */ /* 0x000fca000ff1e0ff */
[----:B------:R-:W-:-:S04]  /*24e60*/  IMAD.X R11, RZ, RZ, R16, P0 ;  /* 0x000000ffff0b7224 */ /* 0x000fc800000e0610 */
[----:B------:R-:W-:-:S04]  /*24e70*/  IMAD.WIDE.U32 R4, R11, UR6, RZ ;  /* 0x000000060b047c25 */ /* 0x000fc8000f8e00ff */
[----:B------:R-:W-:-:S04]  /*24e80*/  IMAD.WIDE.U32 R4, P0, R3, UR7, R4 ;  /* 0x0000000703047c25 */ /* 0x000fc8000f800004 */
[----:B------:R-:W-:-:S04]  /*24e90*/  IMAD.WIDE.U32 R2, R3, UR6, RZ ;  /* 0x0000000603027c25 */ /* 0x000fc8000f8e00ff */
[----:B------:R-:W-:Y:S01]  /*24ea0*/  IMAD.MOV.U32 R2, RZ, RZ, R5 ;  /* 0x000000ffff027224 */ /* 0x000fe200078e0005 */
[----:B------:R-:W-:Y:S01]  /*24eb0*/  IADD3 RZ, P1, R3, R4, RZ ;  /* 0x0000000403ff7210 */ /* 0x000fe20007f3e0ff */
[----:B------:R-:W-:-:S04]  /*24ec0*/  IMAD.X R3, RZ, RZ, RZ, P0 ;  /* 0x000000ffff037224 */ /* 0x000fc800000e06ff */
[----:B------:R-:W-:-:S08]  /*24ed0*/  IMAD.WIDE.U32.X R2, R11, UR7, R2, P1 ;  /* 0x000000070b027c25 */ /* 0x000fd000088e0402 */
.L_x_568:
[--C-:B------:R-:W-:Y:S01]  /*24ee0*/  SHF.R.U64 R10, R2, UR9, R3.reuse ;  /* 0x00000009020a7c19 */ /* 0x100fe20008001203 */
[----:B------:R-:W-:Y:S01]  /*24ef0*/  ULDC.64 UR6, c[0x0][0x620] ;  /* 0x0001880000067ab9 */ /* 0x000fe20000000a00 */
[----:B------:R-:W-:Y:S01]  /*24f00*/  SHF.R.U32.HI R2, RZ, UR9, R3 ;  /* 0x00000009ff027c19 */ /* 0x000fe20008011603 */
[----:B------:R-:W-:Y:S01]  /*24f10*/  IMAD.MOV.U32 R3, RZ, RZ, R16 ;  /* 0x000000ffff037224 */ /* 0x000fe200078e0010 */
[----:B------:R-:W-:Y:S01]  /*24f20*/  IADD3 R11, P0, RZ, -R10, RZ ;  /* 0x8000000aff0b7210 */ /* 0x000fe20007f1e0ff */
[----:B------:R-:W-:-:S04]  /*24f30*/  ULDC.64 UR8, c[0x0][0x640] ;  /* 0x0001900000087ab9 */ /* 0x000fc80000000a00 */
[----:B------:R-:W-:Y:S01]  /*24f40*/  IMAD.X R2, RZ, RZ, ~R2, P0 ;  /* 0x000000ffff027224 */ /* 0x000fe200000e0e02 */
[----:B------:R-:W-:-:S03]  /*24f50*/  ISETP.NE.U32.AND P0, PT, RZ, UR8, PT ;  /* 0x00000008ff007c0c */ /* 0x000fc6000bf05070 */
[----:B------:R-:W-:Y:S01]  /*24f60*/  IMAD R2, R2, UR6, RZ ;  /* 0x0000000602027c24 */ /* 0x000fe2000f8e02ff */
[----:B------:R-:W-:-:S03]  /*24f70*/  ISETP.NE.AND.EX P0, PT, RZ, UR9, PT, P0 ;  /* 0x00000009ff007c0c */ /* 0x000fc6000bf05300 */
[----:B------:R-:W-:Y:S02]  /*24f80*/  IMAD R5, R11, UR7, R2 ;  /* 0x000000070b057c24 */ /* 0x000fe4000f8e0202 */
[----:B------:R-:W-:-:S04]  /*24f90*/  IMAD.MOV.U32 R2, RZ, RZ, R14 ;  /* 0x000000ffff027224 */ /* 0x000fc800078e000e */
[----:B------:R-:W-:Y:S01]  /*24fa0*/  IMAD.WIDE.U32 R2, R11, UR6, R2 ;  /* 0x000000060b027c25 */ /* 0x000fe2000f8e0002 */
[----:B------:R-:W-:-:S03]  /*24fb0*/  ULDC UR6, c[0x0][0x618] ;  /* 0x0001860000067ab9 */ /* 0x000fc60000000800 */
[----:B------:R-:W-:-:S05]  /*24fc0*/  IMAD.IADD R3, R3, 0x1, R5 ;  /* 0x0000000103037824 */ /* 0x000fca00078e0205 */
[--C-:B------:R-:W-:Y:S02]  /*24fd0*/  SHF.R.U64 R11, R2, UR6, R3.reuse ;  /* 0x00000006020b7c19 */ /* 0x100fe40008001203 */
[----:B------:R-:W-:Y:S01]  /*24fe0*/  SHF.R.U32.HI R2, RZ, UR6, R3 ;  /* 0x00000006ff027c19 */ /* 0x000fe20008011603 */
[----:B------:R-:W-:-:S03]  /*24ff0*/  ULDC UR6, c[0x0][0x608] ;  /* 0x0001820000067ab9 */ /* 0x000fc60000000800 */
[--C-:B------:R-:W-:Y:S02]  /*25000*/  SHF.R.U64 R12, R11, UR6, R2.reuse ;  /* 0x000000060b0c7c19 */ /* 0x100fe40008001202 */
[----:B------:R-:W-:Y:S01]  /*25010*/  SHF.R.U32.HI R3, RZ, UR6, R2 ;  /* 0x00000006ff037c19 */ /* 0x000fe20008011602 */
[----:B------:R-:W-:-:S03]  /*25020*/  ULDC UR6, c[0x0][0x658] ;  /* 0x0001960000067ab9 */ /* 0x000fc60000000800 */
[--C-:B------:R-:W-:Y:S02]  /*25030*/  SHF.R.U64 R13, R12, UR6, R3.reuse ;  /* 0x000000060c0d7c19 */ /* 0x100fe40008001203 */
[----:B------:R-:W-:-:S03]  /*25040*/  SHF.R.U32.HI R14, RZ, UR6, R3 ;  /* 0x00000006ff0e7c19 */ /* 0x000fc60008011603 */
[----:B------:R-:W-:Y:S02]  /*25050*/  IMAD.MOV.U32 R2, RZ, RZ, R13 ;  /* 0x000000ffff027224 */ /* 0x000fe400078e000d */
        /* <DEDUP_REMOVED lines=12> */
.L_x_569:
[----:B------:R-:W-:Y:S01]  /*25120*/  ULDC UR6, c[0x0][0x648] ;  /* 0x0001920000067ab9 */ /* 0x000fe20000000800 */
[----:B------:R-:W-:Y:S02]  /*25130*/  LOP3.LUT R12, R12, UR15, RZ, 0xc0, !PT ;  /* 0x0000000f0c0c7c12 */ /* 0x000fe4000f8ec0ff */
[----:B------:R-:W-:Y:S01]  /*25140*/  SHF.R.U64 R3, R2, UR6, R3 ;  /* 0x0000000602037c19 */ /* 0x000fe20008001203 */
[----:B------:R-:W-:-:S04]  /*25150*/  ULDC UR6, c[0x0][0x638] ;  /* 0x00018e0000067ab9 */ /* 0x000fc80000000800 */
[----:B------:R-:W-:Y:S02]  /*25160*/  IMAD.MOV R2, RZ, RZ, -R3 ;  /* 0x000000ffff027224 */ /* 0x000fe400078e0a03 */
[----:B------:R-:W-:Y:S02]  /*25170*/  IMAD R5, R3, UR5, R12 ;  /* 0x0000000503057c24 */ /* 0x000fe4000f8e020c */
[----:B------:R-:W-:Y:S01]  /*25180*/  IMAD R13, R2, UR6, R13 ;  /* 0x00000006020d7c24 */ /* 0x000fe2000f8e020d */
[----:B------:R-:W-:Y:S01]  /*25190*/  ULDC UR6, c[0x0][0x610] ;  /* 0x0001840000067ab9 */ /* 0x000fe20000000800 */
[----:B------:R-:W-:Y:S01]  /*251a0*/  LOP3.LUT R2, R11, UR4, RZ, 0xc0, !PT ;  /* 0x000000040b027c12 */ /* 0x000fe2000f8ec0ff */
[----:B------:R-:W-:Y:S01]  /*251b0*/  IMAD R8, R5, UR6, R8 ;  /* 0x0000000605087c24 */ /* 0x000fe2000f8e0208 */
[----:B------:R-:W-:-:S03]  /*251c0*/  ULDC UR6, c[0x0][0x600] ;  /* 0x0001800000067ab9 */ /* 0x000fc60000000800 */
[----:B------:R-:W-:Y:S02]  /*251d0*/  IMAD R13, R13, UR6, R2 ;  /* 0x000000060d0d7c24 */ /* 0x000fe4000f8e0202 */
[----:B------:R-:W-:-:S03]  /*251e0*/  IMAD.MOV.U32 R2, RZ, RZ, 0x1 ;  /* 0x00000001ff027424 */ /* 0x000fc600078e00ff */
[----:B------:R-:W-:Y:S02]  /*251f0*/  SEL R4, R13, R8, !P4 ;  /* 0x000000080d047207 */ /* 0x000fe40006000000 */
[----:B------:R-:W-:-:S07]  /*25200*/  SEL R5, R8, R13, !P4 ;  /* 0x0000000d08057207 */ /* 0x000fce0006000000 */
.L_x_567:
[----:B------:R-:W-:Y:S05]  /*25210*/  BSYNC B1 ;  /* 0x0000000000017941 */ /* 0x000fea0003800000 */
.L_x_566:
[----:B------:R-:W-:-:S13]  /*25220*/  LOP3.LUT P0, RZ, R2, 0xff, RZ, 0xc0, !PT ;  /* 0x000000ff02ff7812 */ /* 0x000fda000780c0ff */
[----:B------:R-:W-:Y:S05]  /*25230*/  @P0 BRA `(.L_x_570) ;  /* 0xfffffff4001c0947 */ /* 0x000fea000383ffff */
[----:B------:R-:W-:Y:S05]  /*25240*/  BSYNC B0 ;  /* 0x0000000000007941 */ /* 0x000fea0003800000 */
.L_x_559:
[----:B------:R-:W-:-:S03]  /*25250*/  UMOV UR6, 0xffffffff ;  /* 0xffffffff00067882 */ /* 0x000fc60000000000 */
[----:B------:R-:W-:Y:S05]  /*25260*/  BRA.DIV UR6, `(.L_x_571) ;  /* 0x0000000606947947 */ /* 0x000fea000b800000 */
[----:B------:R-:W-:-:S13]  /*25270*/  ELECT P0, URZ, PT ;  /* 0x00000000003f782f */ /* 0x000fda0003800000 */
.L_x_588:
[----:B------:R-:W-:Y:S04]  /*25280*/  BSSY B0, `(.L_x_572) ;  /* 0x0000047000007945 */ /* 0x000fe80003800000 */
[----:B------:R-:W-:Y:S05]  /*25290*/  @!P0 BRA `(.L_x_573) ;  /* 0x0000000400148947 */ /* 0x000fea0003800000 */
[----:B------:R-:W-:-:S04]  /*252a0*/  ULOP3.LUT UR6, UR13, 0x2, URZ, 0xfc, !UPT ;  /* 0x000000020d067892 */ /* 0x000fc8000f8efc3f */
[----:B------:R-:W-:-:S06]  /*252b0*/  UISETP.NE.AND UP0, UPT, UR6, 0x3, UPT ;  /* 0x000000030600788c */ /* 0x000fcc000bf05270 */
[----:B------:R-:W-:-:S13]  /*252c0*/  PLOP3.LUT P0, PT, PT, PT, UP0, 0x80, 0x0 ;  /* 0x000000000000781c */ /* 0x000fda0003f0f008 */
[----:B------:R-:W-:Y:S05]  /*252d0*/  @!P0 BRA `(.L_x_574) ;  /* 0x0000000000048947 */ /* 0x000fea0003800000 */
[----:B------:R-:W-:Y:S01]  /*252e0*/  BPT.TRAP 0x1 ;  /* 0x000000040000795c */ /* 0x000fe20000300000 */
.L_x_574:
[----:B------:R-:W0:Y:S01]  /*252f0*/  S2R R3, SR_CgaCtaId ;  /* 0x0000000000037919 */ /* 0x000e220000008800 */
[----:B------:R-:W-:Y:S02]  /*25300*/  MOV R0, 0x400 ;  /* 0x0000040000007802 */ /* 0x000fe40000000f00 */
[----:B------:R-:W-:Y:S02]  /*25310*/  SHF.L.U32 R2, R6, 0x1f, RZ ;  /* 0x0000001f06027819 */ /* 0x000fe400000006ff */
[----:B0-----:R-:W-:-:S05]  /*25320*/  LEA R0, R3, R0, 0x18 ;  /* 0x0000000003007211 */ /* 0x001fca00078ec0ff */
[----:B------:R-:W-:-:S04]  /*25330*/  VIADD R0, R0, 0x38 ;  /* 0x0000003800007836 */ /* 0x000fc80000000000 */
[----:B------:R-:W-:-:S04]  /*25340*/  IMAD R3, R7, 0x8, R0 ;  /* 0x0000000807037824 */ /* 0x000fc800078e0200 */
[----:B------:R-:W0:Y:S02]  /*25350*/  SYNCS.PHASECHK.TRANS64.TRYWAIT P0, [R3+URZ], R2 ;  /* 0x00000002030075a7 */ /* 0x000e24000800017f */
[----:B0-----:R-:W-:Y:S05]  /*25360*/  @!P0 BRA `(.L_x_575) ;  /* 0x0000000400748947 */ /* 0x001fea0003800000 */
.L_x_589:
[----:B------:R-:W-:-:S05]  /*25370*/  VIADD R7, R7, 0x1 ;  /* 0x0000000107077836 */ /* 0x000fca0000000000 */
[----:B------:R-:W-:-:S04]  /*25380*/  ISETP.NE.AND P0, PT, R7, 0x7, PT ;  /* 0x000000070700780c */ /* 0x000fc80003f05270 */
[----:B0-----:R-:W-:Y:S02]  /*25390*/  SEL R3, RZ, 0x1, P0 ;  /* 0x00000001ff037807 */ /* 0x001fe40000000000 */
[----:B------:R-:W-:Y:S02]  /*253a0*/  SEL R7, R7, RZ, P0 ;  /* 0x000000ff07077207 */ /* 0x000fe40000000000 */
[----:B------:R-:W-:-:S03]  /*253b0*/  LOP3.LUT R6, R6, R3, RZ, 0x3c, !PT ;  /* 0x0000000306067212 */ /* 0x000fc600078e3cff */
[----:B------:R-:W-:Y:S01]  /*253c0*/  IMAD R3, R7, 0x8, R0 ;  /* 0x0000000807037824 */ /* 0x000fe200078e0200 */
[----:B------:R-:W-:-:S04]  /*253d0*/  SHF.L.U32 R2, R6, 0x1f, RZ ;  /* 0x0000001f06027819 */ /* 0x000fc800000006ff */
[----:B------:R-:W0:Y:S02]  /*253e0*/  SYNCS.PHASECHK.TRANS64.TRYWAIT P0, [R3+URZ], R2 ;  /* 0x00000002030075a7 */ /* 0x000e24000800017f */
[----:B0-----:R-:W-:Y:S05]  /*253f0*/  @!P0 BRA `(.L_x_576) ;  /* 0x0000000400648947 */ /* 0x001fea0003800000 */
.L_x_590:
[----:B0-----:R-:W-:-:S05]  /*25400*/  VIADD R2, R7, 0x1 ;  /* 0x0000000107027836 */ /* 0x001fca0000000000 */
[----:B------:R-:W-:-:S04]  /*25410*/  ISETP.NE.AND P0, PT, R2, 0x7, PT ;  /* 0x000000070200780c */ /* 0x000fc80003f05270 */
[----:B------:R-:W-:Y:S02]  /*25420*/  SEL R3, RZ, 0x1, P0 ;  /* 0x00000001ff037807 */ /* 0x000fe40000000000 */
[----:B------:R-:W-:Y:S02]  /*25430*/  SEL R5, R2, RZ, P0 ;  /* 0x000000ff02057207 */ /* 0x000fe40000000000 */
[----:B------:R-:W-:-:S03]  /*25440*/  LOP3.LUT R6, R6, R3, RZ, 0x3c, !PT ;  /* 0x0000000306067212 */ /* 0x000fc600078e3cff */
[----:B------:R-:W-:Y:S01]  /*25450*/  IMAD R3, R5, 0x8, R0 ;  /* 0x0000000805037824 */ /* 0x000fe200078e0200 */
[----:B------:R-:W-:-:S04]  /*25460*/  SHF.L.U32 R2, R6, 0x1f, RZ ;  /* 0x0000001f06027819 */ /* 0x000fc800000006ff */
[----:B------:R-:W0:Y:S02]  /*25470*/  SYNCS.PHASECHK.TRANS64.TRYWAIT P0, [R3+URZ], R2 ;  /* 0x00000002030075a7 */ /* 0x000e24000800017f */
[----:B0-----:R-:W-:Y:S05]  /*25480*/  @!P0 BRA `(.L_x_577) ;  /* 0x0000000400548947 */ /* 0x001fea0003800000 */
.L_x_591:
        /* <DEDUP_REMOVED lines=9> */
.L_x_592:
        /* <DEDUP_REMOVED lines=9> */
.L_x_593:
        /* <DEDUP_REMOVED lines=9> */
.L_x_594:
[----:B0-----:R-:W-:-:S05]  /*25640*/  VIADD R2, R5, 0x1 ;  /* 0x0000000105027836 */ /* 0x001fca0000000000 */
[----:B------:R-:W-:-:S04]  /*25650*/  ISETP.NE.AND P0, PT, R2, 0x7, PT ;  /* 0x000000070200780c */ /* 0x000fc80003f05270 */
[----:B------:R-:W-:Y:S02]  /*25660*/  SEL R4, RZ, 0x1, P0 ;  /* 0x00000001ff047807 */ /* 0x000fe40000000000 */
[----:B------:R-:W-:Y:S02]  /*25670*/  SEL R3, R2, RZ, P0 ;  /* 0x000000ff02037207 */ /* 0x000fe40000000000 */
[----:B------:R-:W-:-:S03]  /*25680*/  LOP3.LUT R4, R7, R4, RZ, 0x3c, !PT ;  /* 0x0000000407047212 */ /* 0x000fc600078e3cff */
[----:B------:R-:W-:Y:S01]  /*25690*/  IMAD R3, R3, 0x8, R0 ;  /* 0x0000000803037824 */ /* 0x000fe200078e0200 */
[----:B------:R-:W-:-:S07]  /*256a0*/  SHF.L.U32 R0, R4, 0x1f, RZ ;  /* 0x0000001f04007819 */ /* 0x000fce00000006ff */
.L_x_581:
[----:B0-----:R0:W1:Y:S02]  /*256b0*/  SYNCS.PHASECHK.TRANS64.TRYWAIT P0, [R3+URZ], R0 ;  /* 0x00000000030075a7 */ /* 0x001064000800017f */
[----:B-1----:R-:W-:Y:S05]  /*256c0*/  @!P0 NANOSLEEP.SYNCS 0x989680 ;  /* 0x009896800000895d */ /* 0x002fea0003900000 */
[----:B------:R-:W1:Y:S02]  /*256d0*/  @!P0 SYNCS.PHASECHK.TRANS64 P0, [R3+URZ], R0 ;  /* 0x00000000030085a7 */ /* 0x000e64000800007f */
[----:B-1----:R-:W-:Y:S05]  /*256e0*/  @!P0 BRA `(.L_x_581) ;  /* 0xfffffffc00f08947 */ /* 0x002fea000383ffff */
.L_x_573:
[----:B------:R-:W-:Y:S05]  /*256f0*/  BSYNC B0 ;  /* 0x0000000000007941 */ /* 0x000fea0003800000 */
.L_x_572:
[----:B------:R-:W-:Y:S05]  /*25700*/  EXIT ;  /* 0x000000000000794d */ /* 0x000fea0003800000 */
.L_x_21:
[----:B--2---:R-:W-:-:S04]  /*25710*/  IMAD.U32 R3, RZ, RZ, UR6 ;  /* 0x00000006ff037e24 */ /* 0x004fc8000f8e00ff */
[----:B------:R2:W3:Y:S03]  /*25720*/  SYNCS.PHASECHK.TRANS64.TRYWAIT P0, [R3+URZ], R0 ;  /* 0x00000000030075a7 */ /* 0x0004e6000800017f */
[----:B---3--:R-:W-:Y:S05]  /*25730*/  @!P0 NANOSLEEP.SYNCS 0x989680 ;  /* 0x009896800000895d */ /* 0x008fea0003900000 */
[----:B------:R-:W3:Y:S02]  /*25740*/  @!P0 SYNCS.PHASECHK.TRANS64 P0, [R3+URZ], R0 ;  /* 0x00000000030085a7 */ /* 0x000ee4000800007f */
[----:B---3--:R-:W-:Y:S05]  /*25750*/  @!P0 BRA `(.L_x_21) ;  /* 0xfffffffc00ec8947 */ /* 0x008fea000383ffff */
[----:B------:R-:W-:Y:S05]  /*25760*/  BRA `(.L_x_20) ;  /* 0xfffffdd400b87947 */ /* 0x000fea000383ffff */
.L_x_27:
[----:B-----5:R2:W-:Y:S02]  /*25770*/  STL [R1+0x474], R0 ;  /* 0x0004740001007387 */ /* 0x0205e40000100800 */
[----:B--2---:R-:W-:-:S04]  /*25780*/  IMAD.U32 R0, RZ, RZ, UR16 ;  /* 0x00000010ff007e24 */ /* 0x004fc8000f8e00ff */
[----:B------:R2:W3:Y:S03]  /*25790*/  SYNCS.PHASECHK.TRANS64.TRYWAIT P0, [R0+URZ], R2 ;  /* 0x00000002000075a7 */ /* 0x0004e6000800017f */
[----:B---3--:R-:W-:Y:S05]  /*257a0*/  @!P0 NANOSLEEP.SYNCS 0x989680 ;  /* 0x009896800000895d */ /* 0x008fea0003900000 */
[----:B------:R2:W3:Y:S02]  /*257b0*/  @!P0 SYNCS.PHASECHK.TRANS64 P0, [R0+URZ], R2 ;  /* 0x00000002000085a7 */ /* 0x0004e4000800007f */
[----:B--2---:R2:W5:Y:S02]  /*257c0*/  LDL.LU R0, [R1+0x474] ;  /* 0x0004740001007983 */ /* 0x0045640000300800 */
[----:B--23--:R-:W-:Y:S05]  /*257d0*/  @!P0 BRA `(.L_x_27) ;  /* 0xfffffffc00e48947 */ /* 0x00cfea000383ffff */
[----:B------:R-:W-:Y:S05]  /*257e0*/  BRA `(.L_x_26) ;  /* 0xfffffe1800847947 */ /* 0x000fea000383ffff */
.L_x_560:
[----:B------:R-:W-:Y:S01]  /*257f0*/  BSSY B1, `(.L_x_582) ;  /* 0x0000006000017945 */ /* 0x000fe20003800000 */
[----:B------:R-:W-:-:S07]  /*25800*/  IMAD.MOV.U32 R2, RZ, RZ, -0x1 ;  /* 0xffffffffff027424 */ /* 0x000fce00078e00ff */
[----:B------:R-:W-:Y:S05]  /*25810*/  WARPSYNC.COLLECTIVE R2, `(.L_x_583) ;  /* 0x00000000020c7348 */ /* 0x000fea0003c00000 */
[----:B------:R-:W-:Y:S02]  /*25820*/  ELECT P0, UR62, PT ;  /* 0x00000000003e782f */ /* 0x000fe40003800000 */
[----:B------:R-:W-:Y:S01]  /*25830*/  MOV R2, UR62 ;  /* 0x0000003e00027c02 */ /* 0x000fe20008000f00 */
[----:B------:R-:W-:Y:S10]  /*25840*/  ENDCOLLECTIVE ;  /* 0x000000000000791b */ /* 0x000ff40003800000 */
.L_x_583:
[----:B------:R-:W-:Y:S05]  /*25850*/  BSYNC B1 ;  /* 0x0000000000017941 */ /* 0x000fea0003800000 */
.L_x_582:
[----:B------:R-:W-:Y:S05]  /*25860*/  BRA `(.L_x_584) ;  /* 0xffffffec009c7947 */ /* 0x000fea000383ffff */
.L_x_563:
[----:B0-----:R0:W1:Y:S02]  /*25870*/  SYNCS.PHASECHK.TRANS64.TRYWAIT P0, [R12+URZ+0x38], R11 ;  /* 0x0000380b0c0075a7 */ /* 0x001064000800017f */
[----:B-1----:R-:W-:Y:S05]  /*25880*/  @!P0 NANOSLEEP.SYNCS 0x989680 ;  /* 0x009896800000895d */ /* 0x002fea0003900000 */
[----:B------:R-:W1:Y:S02]  /*25890*/  @!P0 SYNCS.PHASECHK.TRANS64 P0, [R12+URZ+0x38], R11 ;  /* 0x0000380b0c0085a7 */ /* 0x000e64000800007f */
[----:B-1----:R-:W-:Y:S05]  /*258a0*/  @!P0 BRA `(.L_x_563) ;  /* 0xfffffffc00f08947 */ /* 0x002fea000383ffff */
[----:B------:R-:W-:Y:S05]  /*258b0*/  BRA `(.L_x_585) ;  /* 0xffffffec00d87947 */ /* 0x000fea000383ffff */
.L_x_571:
[----:B------:R-:W-:Y:S01]  /*258c0*/  BSSY B0, `(.L_x_586) ;  /* 0x0000006000007945 */ /* 0x000fe20003800000 */
[----:B------:R-:W-:-:S07]  /*258d0*/  IMAD.MOV.U32 R2, RZ, RZ, -0x1 ;  /* 0xffffffffff027424 */ /* 0x000fce00078e00ff */
[----:B------:R-:W-:Y:S05]  /*258e0*/  WARPSYNC.COLLECTIVE R2, `(.L_x_587) ;  /* 0x00000000020c7348 */ /* 0x000fea0003c00000 */
[----:B------:R-:W-:Y:S02]  /*258f0*/  ELECT P0, UR62, PT ;  /* 0x00000000003e782f */ /* 0x000fe40003800000 */
[----:B------:R-:W-:Y:S01]  /*25900*/  MOV R2, UR62 ;  /* 0x0000003e00027c02 */ /* 0x000fe20008000f00 */
[----:B------:R-:W-:Y:S10]  /*25910*/  ENDCOLLECTIVE ;  /* 0x000000000000791b */ /* 0x000ff40003800000 */
.L_x_587:
[----:B------:R-:W-:Y:S05]  /*25920*/  BSYNC B0 ;  /* 0x0000000000007941 */ /* 0x000fea0003800000 */
.L_x_586:
[----:B------:R-:W-:Y:S05]  /*25930*/  BRA `(.L_x_588) ;  /* 0xfffffff800507947 */ /* 0x000fea000383ffff */
.L_x_575:
[----:B0-----:R0:W1:Y:S02]  /*25940*/  SYNCS.PHASECHK.TRANS64.TRYWAIT P0, [R3+URZ], R2 ;  /* 0x00000002030075a7 */ /* 0x001064000800017f */
[----:B-1----:R-:W-:Y:S05]  /*25950*/  @!P0 NANOSLEEP.SYNCS 0x989680 ;  /* 0x009896800000895d */ /* 0x002fea0003900000 */
[----:B------:R-:W1:Y:S02]  /*25960*/  @!P0 SYNCS.PHASECHK.TRANS64 P0, [R3+URZ], R2 ;  /* 0x00000002030085a7 */ /* 0x000e64000800007f */
[----:B-1----:R-:W-:Y:S05]  /*25970*/  @!P0 BRA `(.L_x_575) ;  /* 0xfffffffc00f08947 */ /* 0x002fea000383ffff */
[----:B------:R-:W-:Y:S05]  /*25980*/  BRA `(.L_x_589) ;  /* 0xfffffff800787947 */ /* 0x000fea000383ffff */
.L_x_576:
[----:B0-----:R0:W1:Y:S02]  /*25990*/  SYNCS.PHASECHK.TRANS64.TRYWAIT P0, [R3+URZ], R2 ;  /* 0x00000002030075a7 */ /* 0x001064000800017f */
[----:B-1----:R-:W-:Y:S05]  /*259a0*/  @!P0 NANOSLEEP.SYNCS 0x989680 ;  /* 0x009896800000895d */ /* 0x002fea0003900000 */
[----:B------:R-:W1:Y:S02]  /*259b0*/  @!P0 SYNCS.PHASECHK.TRANS64 P0, [R3+URZ], R2 ;  /* 0x00000002030085a7 */ /* 0x000e64000800007f */
[----:B-1----:R-:W-:Y:S05]  /*259c0*/  @!P0 BRA `(.L_x_576) ;  /* 0xfffffffc00f08947 */ /* 0x002fea000383ffff */
[----:B------:R-:W-:Y:S05]  /*259d0*/  BRA `(.L_x_590) ;  /* 0xfffffff800887947 */ /* 0x000fea000383ffff */
.L_x_577:
[----:B0-----:R0:W1:Y:S02]  /*259e0*/  SYNCS.PHASECHK.TRANS64.TRYWAIT P0, [R3+URZ], R2 ;  /* 0x00000002030075a7 */ /* 0x001064000800017f */
[----:B-1----:R-:W-:Y:S05]  /*259f0*/  @!P0 NANOSLEEP.SYNCS 0x989680 ;  /* 0x009896800000895d */ /* 0x002fea0003900000 */
[----:B------:R-:W1:Y:S02]  /*25a00*/  @!P0 SYNCS.PHASECHK.TRANS64 P0, [R3+URZ], R2 ;  /* 0x00000002030085a7 */ /* 0x000e64000800007f */
[----:B-1----:R-:W-:Y:S05]  /*25a10*/  @!P0 BRA `(.L_x_577) ;  /* 0xfffffffc00f08947 */ /* 0x002fea000383ffff */
[----:B------:R-:W-:Y:S05]  /*25a20*/  BRA `(.L_x_591) ;  /* 0xfffffff800987947 */ /* 0x000fea000383ffff */
.L_x_578:
[----:B0-----:R0:W1:Y:S02]  /*25a30*/  SYNCS.PHASECHK.TRANS64.TRYWAIT P0, [R3+URZ], R2 ;  /* 0x00000002030075a7 */ /* 0x001064000800017f */
[----:B-1----:R-:W-:Y:S05]  /*25a40*/  @!P0 NANOSLEEP.SYNCS 0x989680 ;  /* 0x009896800000895d */ /* 0x002fea0003900000 */
[----:B------:R-:W1:Y:S02]  /*25a50*/  @!P0 SYNCS.PHASECHK.TRANS64 P0, [R3+URZ], R2 ;  /* 0x00000002030085a7 */ /* 0x000e64000800007f */
[----:B-1----:R-:W-:Y:S05]  /*25a60*/  @!P0 BRA `(.L_x_578) ;  /* 0xfffffffc00f08947 */ /* 0x002fea000383ffff */
[----:B------:R-:W-:Y:S05]  /*25a70*/  BRA `(.L_x_592) ;  /* 0xfffffff800a87947 */ /* 0x000fea000383ffff */
.L_x_579:
[----:B0-----:R0:W1:Y:S02]  /*25a80*/  SYNCS.PHASECHK.TRANS64.TRYWAIT P0, [R3+URZ], R2 ;  /* 0x00000002030075a7 */ /* 0x001064000800017f */
[----:B-1----:R-:W-:Y:S05]  /*25a90*/  @!P0 NANOSLEEP.SYNCS 0x989680 ;  /* 0x009896800000895d */ /* 0x002fea0003900000 */
[----:B------:R-:W1:Y:S02]  /*25aa0*/  @!P0 SYNCS.PHASECHK.TRANS64 P0, [R3+URZ], R2 ;  /* 0x00000002030085a7 */ /* 0x000e64000800007f */
[----:B-1----:R-:W-:Y:S05]  /*25ab0*/  @!P0 BRA `(.L_x_579) ;  /* 0xfffffffc00f08947 */ /* 0x002fea000383ffff */
[----:B------:R-:W-:Y:S05]  /*25ac0*/  BRA `(.L_x_593) ;  /* 0xfffffff800b87947 */ /* 0x000fea000383ffff */
.L_x_580:
[----:B0-----:R0:W1:Y:S02]  /*25ad0*/  SYNCS.PHASECHK.TRANS64.TRYWAIT P0, [R3+URZ], R2 ;  /* 0x00000002030075a7 */ /* 0x001064000800017f */
[----:B-1----:R-:W-:Y:S05]  /*25ae0*/  @!P0 NANOSLEEP.SYNCS 0x989680 ;  /* 0x009896800000895d */ /* 0x002fea0003900000 */
[----:B------:R-:W1:Y:S02]  /*25af0*/  @!P0 SYNCS.PHASECHK.TRANS64 P0, [R3+URZ], R2 ;  /* 0x00000002030085a7 */ /* 0x000e64000800007f */
[----:B-1----:R-:W-:Y:S05]  /*25b00*/  @!P0 BRA `(.L_x_580) ;  /* 0xfffffffc00f08947 */ /* 0x002fea000383ffff */
[----:B------:R-:W-:Y:S05]  /*25b10*/  BRA `(.L_x_594) ;  /* 0xfffffff800c87947 */ /* 0x000fea000383ffff */
.L_x_595:
[----:B------:R-:W-:-:S00]  /*25b20*/  BRA `(.L_x_595) ;  /* 0xfffffffc00fc7947 */ /* 0x000fc0000383ffff */
[----:B------:R-:W-:-:S00]  /*25b30*/  NOP ;  /* 0x0000000000007918 */ /* 0x000fc00000000000 */
        /* <DEDUP_REMOVED lines=12> */
.L_x_596:


//--------------------- .nv.shared._ZN7cutlass13device_kernelINS_4gemm6kernel13GemmUniversalIN4cute5tupleIJiiiiEEENS1_10collective13CollectiveMmaINS1_37MainloopSm90TmaGmmaWarpSpecializedFP8ILi7ENS5_IJNS4_1CILi2EEENSA_ILi4EEENSA_ILi1EEEEEENS1_35KernelTmaWarpSpecializedCooperativeEEENS5_IJNSA_ILi256EEESH_NSA_ILi64EEEEEENS_12float_e4m3_tENS5_IJlSD_lEEESK_SL_NS4_8TiledMMAINS4_8MMA_AtomIJNS4_4SM904GMMA31MMA_64x256x32_F32E4M3E4M3_SS_TNILNSP_7ScaleInE1ELSR_1EEEEEENS4_6LayoutINS5_IJSB_SD_SD_EEENS5_IJSD_NSA_ILi0EEESW_EEEEENS5_IJNS4_10UnderscoreESZ_SZ_EEEEENS4_23SM90_TMA_LOAD_MULTICASTENS4_14ComposedLayoutINS4_7SwizzleILi2ELi4ELi3EEENS4_18smem_ptr_flag_bitsILi8EEENSU_INS5_IJNSA_ILi8EEESI_EEENS5_IJSI_SD_EEEEEEEvNS4_8identityES12_S1C_vS1D_EENS_8epilogue10collective6detail29Sm90TmaWarpSpecializedAdapterINS1G_15DefaultEpilogueISK_SL_SL_NS1F_6thread17LinearCombinationISK_Li1EffLNS1K_9ScaleType4KindE0ELNS_15FloatRoundStyleE2ESK_EENS1_15EpilogueDefaultEEEEEvvEEEEvNT_6ParamsE --------------------------
	.section	.nv.shared._ZN7cutlass13device_kernelINS_4gemm6kernel13GemmUniversalIN4cute5tupleIJiiiiEEENS1_10collective13CollectiveMmaINS1_37MainloopSm90TmaGmmaWarpSpecializedFP8ILi7ENS5_IJNS4_1CILi2EEENSA_ILi4EEENSA_ILi1EEEEEENS1_35KernelTmaWarpSpecializedCooperativeEEENS5_IJNSA_ILi256EEESH_NSA_ILi64EEEEEENS_12float_e4m3_tENS5_IJlSD_lEEESK_SL_NS4_8TiledMMAINS4_8MMA_AtomIJNS4_4SM904GMMA31MMA_64x256x32_F32E4M3E4M3_SS_TNILNSP_7ScaleInE1ELSR_1EEEEEENS4_6LayoutINS5_IJSB_SD_SD_EEENS5_IJSD_NSA_ILi0EEESW_EEEEENS5_IJNS4_10UnderscoreESZ_SZ_EEEEENS4_23SM90_TMA_LOAD_MULTICASTENS4_14ComposedLayoutINS4_7SwizzleILi2ELi4ELi3EEENS4_18smem_ptr_flag_bitsILi8EEENSU_INS5_IJNSA_ILi8EEESI_EEENS5_IJSI_SD_EEEEEEEvNS4_8identityES12_S1C_vS1D_EENS_8epilogue10collective6detail29Sm90TmaWarpSpecializedAdapterINS1G_15DefaultEpilogueISK_SL_SL_NS1F_6thread17LinearCombinationISK_Li1EffLNS1K_9ScaleType4KindE0ELNS_15FloatRoundStyleE2ESK_EENS1_15EpilogueDefaultEEEEEvvEEEEvNT_6ParamsE,"aw",@nobits
	.sectionflags	@""
	.align	16
	.zero		1024


//--------------------- .nv.shared.reserved.0     --------------------------
	.section	.nv.shared.reserved.0,"aw",@nobits
	.weak		__nv_reservedSMEM_offset_0_alias
	.size		__nv_reservedSMEM_offset_0_alias, 0, 0
	.other		__nv_reservedSMEM_offset_0_alias,@"STO_CUDA_RESERVED_SHARED STV_DEFAULT"
__nv_reservedSMEM_offset_0_alias:
	.zero		0


//--------------------- .nv.global                --------------------------
	.section	.nv.global,"aw",@nobits
.nv.global:
	.type		_ZN40_INTERNAL_b458106a_4_k_cu_a56e404b_221934cute1_E,@object
	.size		_ZN40_INTERNAL_b458106a_4_k_cu_a56e404b_221934cute1_E,(_ZN40_INTERNAL_b458106a_4_k_cu_a56e404b_221934cuda3std3__45__cpo6cbeginE - _ZN40_INTERNAL_b458106a_4_k_cu_a56e404b_221934cute1_E)
_ZN40_INTERNAL_b458106a_4_k_cu_a56e404b_221934cute1_E:
	.zero		1
	.type		_ZN40_INTERNAL_b458106a_4_k_cu_a56e404b_221934cuda3std3__45__cpo6cbeginE,@object
	.size		_ZN40_INTERNAL_b458106a_4_k_cu_a56e404b_221934cuda3std3__45__cpo6cbeginE,(_ZN40_INTERNAL_b458106a_4_k_cu_a56e404b_221934cuda3std3__48in_placeE - _ZN40_INTERNAL_b458106a_4_k_cu_a56e404b_221934cuda3std3__45__cpo6cbeginE)
_ZN40_INTERNAL_b458106a_4_k_cu_a56e404b_221934cuda3std3__45__cpo6cbeginE:
	.zero		1
	.type		_ZN40_INTERNAL_b458106a_4_k_cu_a56e404b_221934cuda3std3__48in_placeE,@object
	.size		_ZN40_INTERNAL_b458106a_4_k_cu_a56e404b_221934cuda3std3__48in_placeE,(_ZN40_INTERNAL_b458106a_4_k_cu_a56e404b_221934cuda3std6ranges3__45__cpo9iter_moveE - _ZN40_INTERNAL_b458106a_4_k_cu_a56e404b_221934cuda3std3__48in_placeE)
_ZN40_INTERNAL_b458106a_4_k_cu_a56e404b_221934cuda3std3__48in_placeE:
	.zero		1
	.type		_ZN40_INTERNAL_b458106a_4_k_cu_a56e404b_221934cuda3std6ranges3__45__cpo9iter_moveE,@object
	.size		_ZN40_INTERNAL_b458106a_4_k_cu_a56e404b_221934cuda3std6ranges3__45__cpo9iter_moveE,(_ZN40_INTERNAL_b458106a_4_k_cu_a56e404b_221934cuda3std3__45__cpo5beginE - _ZN40_INTERNAL_b458106a_4_k_cu_a56e404b_221934cuda3std6ranges3__45__cpo9iter_moveE)
_ZN40_INTERNAL_b458106a_4_k_cu_a56e404b_221934cuda3std6ranges3__45__cpo9iter_moveE:
	.zero		1
	.type		_ZN40_INTERNAL_b458106a_4_k_cu_a56e404b_221934cuda3std3__45__cpo5beginE,@object
	.size		_ZN40_INTERNAL_b458106a_4_k_cu_a56e404b_221934cuda3std3__45__cpo5beginE,(_ZN40_INTERNAL_b458106a_4_k_cu_a56e404b_221934cuda3std3__442_GLOBAL__N__b458106a_4_k_cu_a56e404b_221936ignoreE - _ZN40_INTERNAL_b458106a_4_k_cu_a56e404b_221934cuda3std3__45__cpo5beginE)
_ZN40_INTERNAL_b458106a_4_k_cu_a56e404b_221934cuda3std3__45__cpo5beginE:
	.zero		1
	.type		_ZN40_INTERNAL_b458106a_4_k_cu_a56e404b_221934cuda3std3__442_GLOBAL__N__b458106a_4_k_cu_a56e404b_221936ignoreE,@object
	.size		_ZN40_INTERNAL_b458106a_4_k_cu_a56e404b_221934cuda3std3__442_GLOBAL__N__b458106a_4_k_cu_a56e404b_221936ignoreE,(_ZN40_INTERNAL_b458106a_4_k_cu_a56e404b_221934cute7productE - _ZN40_INTERNAL_b458106a_4_k_cu_a56e404b_221934cuda3std3__442_GLOBAL__N__b458106a_4_k_cu_a56e404b_221936ignoreE)
_ZN40_INTERNAL_b458106a_4_k_cu_a56e404b_221934cuda3std3__442_GLOBAL__N__b458106a_4_k_cu_a56e404b_221936ignoreE:
	.zero		1
	.type		_ZN40_INTERNAL_b458106a_4_k_cu_a56e404b_221934cute7productE,@object
	.size		_ZN40_INTERNAL_b458106a_4_k_cu_a56e404b_221934cute7productE,(_ZN40_INTERNAL_b458106a_4_k_cu_a56e404b_221934cuda3std3__45__cpo3endE - _ZN40_INTERNAL_b458106a_4_k_cu_a56e404b_221934cute7productE)
_ZN40_INTERNAL_b458106a_4_k_cu_a56e404b_221934cute7productE:
	.zero		1
	.type		_ZN40_INTERNAL_b458106a_4_k_cu_a56e404b_221934cuda3std3__45__cpo3endE,@object
	.size		_ZN40_INTERNAL_b458106a_4_k_cu_a56e404b_221934cuda3std3__45__cpo3endE,(_ZN40_INTERNAL_b458106a_4_k_cu_a56e404b_221934cuda3std3__419piecewise_constructE - _ZN40_INTERNAL_b458106a_4_k_cu_a56e404b_221934cuda3std3__45__cpo3endE)
_ZN40_INTERNAL_b458106a_4_k_cu_a56e404b_221934cuda3std3__45__cpo3endE:
	.zero		1
	.type		_ZN40_INTERNAL_b458106a_4_k_cu_a56e404b_221934cuda3std3__419piecewise_constructE,@object
	.size		_ZN40_INTERNAL_b458106a_4_k_cu_a56e404b_221934cuda3std3__419piecewise_constructE,(_ZN40_INTERNAL_b458106a_4_k_cu_a56e404b_221934cuda3std3__45__cpo4cendE - _ZN40_INTERNAL_b458106a_4_k_cu_a56e404b_221934cuda3std3__419piecewise_constructE)
_ZN40_INTERNAL_b458106a_4_k_cu_a56e404b_221934cuda3std3__419piecewise_constructE:
	.zero		1
	.type		_ZN40_INTERNAL_b458106a_4_k_cu_a56e404b_221934cuda3std3__45__cpo4cendE,@object
	.size		_ZN40_INTERNAL_b458106a_4_k_cu_a56e404b_221934cuda3std3__45__cpo4cendE,(_ZN40_INTERNAL_b458106a_4_k_cu_a56e404b_221934cuda3std6ranges3__45__cpo4swapE - _ZN40_INTERNAL_b458106a_4_k_cu_a56e404b_221934cuda3std3__45__cpo4cendE)
_ZN40_INTERNAL_b458106a_4_k_cu_a56e404b_221934cuda3std3__45__cpo4cendE:
	.zero		1
	.type		_ZN40_INTERNAL_b458106a_4_k_cu_a56e404b_221934cuda3std6ranges3__45__cpo4swapE,@object
	.size		_ZN40_INTERNAL_b458106a_4_k_cu_a56e404b_221934cuda3std6ranges3__45__cpo4swapE,(.L_7 - _ZN40_INTERNAL_b458106a_4_k_cu_a56e404b_221934cuda3std6ranges3__45__cpo4swapE)
_ZN40_INTERNAL_b458106a_4_k_cu_a56e404b_221934cuda3std6ranges3__45__cpo4swapE:
	.zero		1
.L_7:


//--------------------- .nv.constant0._ZN7cutlass13device_kernelINS_4gemm6kernel13GemmUniversalIN4cute5tupleIJiiiiEEENS1_10collective13CollectiveMmaINS1_37MainloopSm90TmaGmmaWarpSpecializedFP8ILi7ENS5_IJNS4_1CILi2EEENSA_ILi4EEENSA_ILi1EEEEEENS1_35KernelTmaWarpSpecializedCooperativeEEENS5_IJNSA_ILi256EEESH_NSA_ILi64EEEEEENS_12float_e4m3_tENS5_IJlSD_lEEESK_SL_NS4_8TiledMMAINS4_8MMA_AtomIJNS4_4SM904GMMA31MMA_64x256x32_F32E4M3E4M3_SS_TNILNSP_7ScaleInE1ELSR_1EEEEEENS4_6LayoutINS5_IJSB_SD_SD_EEENS5_IJSD_NSA_ILi0EEESW_EEEEENS5_IJNS4_10UnderscoreESZ_SZ_EEEEENS4_23SM90_TMA_LOAD_MULTICASTENS4_14ComposedLayoutINS4_7SwizzleILi2ELi4ELi3EEENS4_18smem_ptr_flag_bitsILi8EEENSU_INS5_IJNSA_ILi8EEESI_EEENS5_IJSI_SD_EEEEEEEvNS4_8identityES12_S1C_vS1D_EENS_8epilogue10collective6detail29Sm90TmaWarpSpecializedAdapterINS1G_15DefaultEpilogueISK_SL_SL_NS1F_6thread17LinearCombinationISK_Li1EffLNS1K_9ScaleType4KindE0ELNS_15FloatRoundStyleE2ESK_EENS1_15EpilogueDefaultEEEEEvvEEEEvNT_6ParamsE --------------------------
	.section	.nv.constant0._ZN7cutlass13device_kernelINS_4gemm6kernel13GemmUniversalIN4cute5tupleIJiiiiEEENS1_10collective13CollectiveMmaINS1_37MainloopSm90TmaGmmaWarpSpecializedFP8ILi7ENS5_IJNS4_1CILi2EEENSA_ILi4EEENSA_ILi1EEEEEENS1_35KernelTmaWarpSpecializedCooperativeEEENS5_IJNSA_ILi256EEESH_NSA_ILi64EEEEEENS_12float_e4m3_tENS5_IJlSD_lEEESK_SL_NS4_8TiledMMAINS4_8MMA_AtomIJNS4_4SM904GMMA31MMA_64x256x32_F32E4M3E4M3_SS_TNILNSP_7ScaleInE1ELSR_1EEEEEENS4_6LayoutINS5_IJSB_SD_SD_EEENS5_IJSD_NSA_ILi0EEESW_EEEEENS5_IJNS4_10UnderscoreESZ_SZ_EEEEENS4_23SM90_TMA_LOAD_MULTICASTENS4_14ComposedLayoutINS4_7SwizzleILi2ELi4ELi3EEENS4_18smem_ptr_flag_bitsILi8EEENSU_INS5_IJNSA_ILi8EEESI_EEENS5_IJSI_SD_EEEEEEEvNS4_8identityES12_S1C_vS1D_EENS_8epilogue10collective6detail29Sm90TmaWarpSpecializedAdapterINS1G_15DefaultEpilogueISK_SL_SL_NS1F_6thread17LinearCombinationISK_Li1EffLNS1K_9ScaleType4KindE0ELNS_15FloatRoundStyleE2ESK_EENS1_15EpilogueDefaultEEEEEvvEEEEvNT_6ParamsE,"a",@progbits
	.sectionflags	@""
	.align	4
.nv.constant0._ZN7cutlass13device_kernelINS_4gemm6kernel13GemmUniversalIN4cute5tupleIJiiiiEEENS1_10collective13CollectiveMmaINS1_37MainloopSm90TmaGmmaWarpSpecializedFP8ILi7ENS5_IJNS4_1CILi2EEENSA_ILi4EEENSA_ILi1EEEEEENS1_35KernelTmaWarpSpecializedCooperativeEEENS5_IJNSA_ILi256EEESH_NSA_ILi64EEEEEENS_12float_e4m3_tENS5_IJlSD_lEEESK_SL_NS4_8TiledMMAINS4_8MMA_AtomIJNS4_4SM904GMMA31MMA_64x256x32_F32E4M3E4M3_SS_TNILNSP_7ScaleInE1ELSR_1EEEEEENS4_6LayoutINS5_IJSB_SD_SD_EEENS5_IJSD_NSA_ILi0EEESW_EEEEENS5_IJNS4_10UnderscoreESZ_SZ_EEEEENS4_23SM90_TMA_LOAD_MULTICASTENS4_14ComposedLayoutINS4_7SwizzleILi2ELi4ELi3EEENS4_18smem_ptr_flag_bitsILi8EEENSU_INS5_IJNSA_ILi8EEESI_EEENS5_IJSI_SD_EEEEEEEvNS4_8identityES12_S1C_vS1D_EENS_8epilogue10collective6detail29Sm90TmaWarpSpecializedAdapterINS1G_15DefaultEpilogueISK_SL_SL_NS1F_6thread17LinearCombinationISK_Li1EffLNS1K_9ScaleType4KindE0ELNS_15FloatRoundStyleE2ESK_EENS1_15EpilogueDefaultEEEEEvvEEEEvNT_6ParamsE:
	.zero		1664


//--------------------- SYMBOLS --------------------------

	.type		.nv.reservedSmem.offset0,@object
	.size		.nv.reservedSmem.offset0,0x4
